//
// Generated by NVIDIA NVVM Compiler
//
// Compiler Build ID: CL-36424714
// Cuda compilation tools, release 13.0, V13.0.88
// Based on NVVM 20.0.0
//

.version 9.0
.target sm_100
.address_size 64

	// .globl	_Z14boundaryKernalPdii

.visible .entry _Z14boundaryKernalPdii(
	.param .u64 .ptr .align 1 _Z14boundaryKernalPdii_param_0,
	.param .u32 _Z14boundaryKernalPdii_param_1,
	.param .u32 _Z14boundaryKernalPdii_param_2
)
{
	.reg .pred 	%p<13>;
	.reg .b32 	%r<27>;
	.reg .b64 	%rd<18>;
	.reg .b64 	%fd<5>;

	ld.param.u64 	%rd2, [_Z14boundaryKernalPdii_param_0];
	ld.param.u32 	%r3, [_Z14boundaryKernalPdii_param_1];
	ld.param.u32 	%r5, [_Z14boundaryKernalPdii_param_2];
	cvta.to.global.u64 	%rd1, %rd2;
	mov.u32 	%r6, %ctaid.y;
	mov.u32 	%r7, %ntid.y;
	mov.u32 	%r8, %tid.y;
	mad.lo.s32 	%r9, %r6, %r7, %r8;
	mov.u32 	%r10, %ctaid.x;
	mov.u32 	%r11, %ntid.x;
	mov.u32 	%r12, %tid.x;
	mad.lo.s32 	%r2, %r10, %r11, %r12;
	setp.ne.s32 	%p1, %r2, 0;
	setp.ge.s32 	%p2, %r9, %r5;
	or.pred  	%p3, %p1, %p2;
	@%p3 bra 	$L__BB0_2;
	add.s32 	%r13, %r3, 2;
	mad.lo.s32 	%r14, %r13, %r9, %r13;
	mul.wide.s32 	%rd3, %r14, 8;
	add.s64 	%rd4, %rd1, %rd3;
	ld.global.f64 	%fd1, [%rd4+16];
	st.global.f64 	[%rd4], %fd1;
$L__BB0_2:
	setp.ge.s32 	%p4, %r9, %r5;
	add.s32 	%r15, %r3, -1;
	setp.ne.s32 	%p5, %r2, %r15;
	or.pred  	%p6, %p5, %p4;
	@%p6 bra 	$L__BB0_4;
	add.s32 	%r16, %r3, 2;
	mad.lo.s32 	%r17, %r16, %r9, %r16;
	add.s32 	%r18, %r17, %r3;
	mul.wide.s32 	%rd5, %r18, 8;
	add.s64 	%rd6, %rd1, %rd5;
	ld.global.f64 	%fd2, [%rd6+-8];
	st.global.f64 	[%rd6+8], %fd2;
$L__BB0_4:
	setp.ne.s32 	%p7, %r9, 0;
	setp.ge.s32 	%p8, %r2, %r3;
	or.pred  	%p9, %p7, %p8;
	@%p9 bra 	$L__BB0_6;
	shl.b32 	%r19, %r3, 1;
	add.s32 	%r20, %r19, 4;
	cvt.s64.s32 	%rd7, %r20;
	cvt.s64.s32 	%rd8, %r2;
	add.s64 	%rd9, %rd7, %rd8;
	shl.b64 	%rd10, %rd9, 3;
	add.s64 	%rd11, %rd1, %rd10;
	ld.global.f64 	%fd3, [%rd11+8];
	mul.wide.s32 	%rd12, %r2, 8;
	add.s64 	%rd13, %rd1, %rd12;
	st.global.f64 	[%rd13+8], %fd3;
$L__BB0_6:
	setp.ge.s32 	%p10, %r2, %r3;
	add.s32 	%r21, %r5, -1;
	setp.ne.s32 	%p11, %r9, %r21;
	or.pred  	%p12, %p10, %p11;
	@%p12 bra 	$L__BB0_8;
	add.s32 	%r22, %r3, 2;
	add.s32 	%r23, %r2, 1;
	mad.lo.s32 	%r24, %r22, %r9, %r23;
	mul.wide.s32 	%rd14, %r24, 8;
	add.s64 	%rd15, %rd1, %rd14;
	ld.global.f64 	%fd4, [%rd15];
	mad.lo.s32 	%r25, %r22, %r5, %r22;
	add.s32 	%r26, %r23, %r25;
	mul.wide.s32 	%rd16, %r26, 8;
	add.s64 	%rd17, %rd1, %rd16;
	st.global.f64 	[%rd17], %fd4;
$L__BB0_8:
	bar.sync 	0;
	ret;

}
	// .globl	_Z9PDEKernalPdS_iid
.visible .entry _Z9PDEKernalPdS_iid(
	.param .u64 .ptr .align 1 _Z9PDEKernalPdS_iid_param_0,
	.param .u64 .ptr .align 1 _Z9PDEKernalPdS_iid_param_1,
	.param .u32 _Z9PDEKernalPdS_iid_param_2,
	.param .u32 _Z9PDEKernalPdS_iid_param_3,
	.param .f64 _Z9PDEKernalPdS_iid_param_4
)
{
	.reg .pred 	%p<4>;
	.reg .b32 	%r<20>;
	.reg .b64 	%rd<12>;
	.reg .b64 	%fd<12>;

	ld.param.u64 	%rd1, [_Z9PDEKernalPdS_iid_param_0];
	ld.param.u64 	%rd2, [_Z9PDEKernalPdS_iid_param_1];
	ld.param.u32 	%r3, [_Z9PDEKernalPdS_iid_param_2];
	ld.param.u32 	%r4, [_Z9PDEKernalPdS_iid_param_3];
	ld.param.f64 	%fd1, [_Z9PDEKernalPdS_iid_param_4];
	mov.u32 	%r5, %ctaid.y;
	mov.u32 	%r6, %ntid.y;
	mov.u32 	%r7, %tid.y;
	mad.lo.s32 	%r1, %r5, %r6, %r7;
	mov.u32 	%r8, %ctaid.x;
	mov.u32 	%r9, %ntid.x;
	mov.u32 	%r10, %tid.x;
	mad.lo.s32 	%r2, %r8, %r9, %r10;
	setp.ge.s32 	%p1, %r1, %r4;
	setp.ge.s32 	%p2, %r2, %r3;
	or.pred  	%p3, %p2, %p1;
	@%p3 bra 	$L__BB1_2;
	cvta.to.global.u64 	%rd3, %rd2;
	cvta.to.global.u64 	%rd4, %rd1;
	add.s32 	%r11, %r3, 2;
	mad.lo.s32 	%r12, %r11, %r1, %r11;
	add.s32 	%r13, %r12, %r2;
	mul.wide.s32 	%rd5, %r13, 8;
	add.s64 	%rd6, %rd3, %rd5;
	ld.global.f64 	%fd2, [%rd6+8];
	ld.global.f64 	%fd3, [%rd6+16];
	ld.global.f64 	%fd4, [%rd6];
	add.f64 	%fd5, %fd3, %fd4;
	fma.rn.f64 	%fd6, %fd2, 0dC010000000000000, %fd5;
	add.s32 	%r14, %r12, %r11;
	add.s32 	%r15, %r2, 1;
	add.s32 	%r16, %r15, %r14;
	mul.wide.s32 	%rd7, %r16, 8;
	add.s64 	%rd8, %rd3, %rd7;
	ld.global.f64 	%fd7, [%rd8];
	add.f64 	%fd8, %fd7, %fd6;
	shl.b32 	%r17, %r11, 1;
	sub.s32 	%r18, %r14, %r17;
	add.s32 	%r19, %r15, %r18;
	mul.wide.s32 	%rd9, %r19, 8;
	add.s64 	%rd10, %rd3, %rd9;
	ld.global.f64 	%fd9, [%rd10];
	add.f64 	%fd10, %fd9, %fd8;
	fma.rn.f64 	%fd11, %fd1, %fd10, %fd2;
	add.s64 	%rd11, %rd4, %rd5;
	st.global.f64 	[%rd11+8], %fd11;
$L__BB1_2:
	bar.sync 	0;
	ret;

}
	// .globl	_Z10ODEKernal1PdS_iiddd
.visible .entry _Z10ODEKernal1PdS_iiddd(
	.param .u64 .ptr .align 1 _Z10ODEKernal1PdS_iiddd_param_0,
	.param .u64 .ptr .align 1 _Z10ODEKernal1PdS_iiddd_param_1,
	.param .u32 _Z10ODEKernal1PdS_iiddd_param_2,
	.param .u32 _Z10ODEKernal1PdS_iiddd_param_3,
	.param .f64 _Z10ODEKernal1PdS_iiddd_param_4,
	.param .f64 _Z10ODEKernal1PdS_iiddd_param_5,
	.param .f64 _Z10ODEKernal1PdS_iiddd_param_6
)
{
	.reg .pred 	%p<4>;
	.reg .b32 	%r<15>;
	.reg .b64 	%rd<8>;
	.reg .b64 	%fd<14>;

	ld.param.u64 	%rd1, [_Z10ODEKernal1PdS_iiddd_param_0];
	ld.param.u64 	%rd2, [_Z10ODEKernal1PdS_iiddd_param_1];
	ld.param.u32 	%r3, [_Z10ODEKernal1PdS_iiddd_param_2];
	ld.param.u32 	%r4, [_Z10ODEKernal1PdS_iiddd_param_3];
	ld.param.f64 	%fd1, [_Z10ODEKernal1PdS_iiddd_param_4];
	ld.param.f64 	%fd2, [_Z10ODEKernal1PdS_iiddd_param_5];
	ld.param.f64 	%fd3, [_Z10ODEKernal1PdS_iiddd_param_6];
	mov.u32 	%r5, %ctaid.y;
	mov.u32 	%r6, %ntid.y;
	mov.u32 	%r7, %tid.y;
	mad.lo.s32 	%r1, %r5, %r6, %r7;
	mov.u32 	%r8, %ctaid.x;
	mov.u32 	%r9, %ntid.x;
	mov.u32 	%r10, %tid.x;
	mad.lo.s32 	%r2, %r8, %r9, %r10;
	setp.ge.s32 	%p1, %r1, %r4;
	setp.ge.s32 	%p2, %r2, %r3;
	or.pred  	%p3, %p2, %p1;
	@%p3 bra 	$L__BB2_2;
	cvta.to.global.u64 	%rd3, %rd1;
	cvta.to.global.u64 	%rd4, %rd2;
	add.s32 	%r11, %r3, 2;
	mad.lo.s32 	%r12, %r11, %r1, %r11;
	add.s32 	%r13, %r2, %r12;
	add.s32 	%r14, %r13, 1;
	mul.wide.s32 	%rd5, %r14, 8;
	add.s64 	%rd6, %rd3, %rd5;
	ld.global.f64 	%fd4, [%rd6];
	mul.f64 	%fd5, %fd1, %fd4;
	sub.f64 	%fd6, %fd4, %fd3;
	mul.f64 	%fd7, %fd5, %fd6;
	add.f64 	%fd8, %fd4, 0dBFF0000000000000;
	mul.f64 	%fd9, %fd8, %fd7;
	add.s64 	%rd7, %rd4, %rd5;
	ld.global.f64 	%fd10, [%rd7];
	fma.rn.f64 	%fd11, %fd4, %fd10, %fd9;
	mul.f64 	%fd12, %fd2, %fd11;
	sub.f64 	%fd13, %fd4, %fd12;
	st.global.f64 	[%rd6], %fd13;
$L__BB2_2:
	bar.sync 	0;
	ret;

}
	// .globl	_Z10ODEKernal2PdS_iidddddd
.visible .entry _Z10ODEKernal2PdS_iidddddd(
	.param .u64 .ptr .align 1 _Z10ODEKernal2PdS_iidddddd_param_0,
	.param .u64 .ptr .align 1 _Z10ODEKernal2PdS_iidddddd_param_1,
	.param .u32 _Z10ODEKernal2PdS_iidddddd_param_2,
	.param .u32 _Z10ODEKernal2PdS_iidddddd_param_3,
	.param .f64 _Z10ODEKernal2PdS_iidddddd_param_4,
	.param .f64 _Z10ODEKernal2PdS_iidddddd_param_5,
	.param .f64 _Z10ODEKernal2PdS_iidddddd_param_6,
	.param .f64 _Z10ODEKernal2PdS_iidddddd_param_7,
	.param .f64 _Z10ODEKernal2PdS_iidddddd_param_8,
	.param .f64 _Z10ODEKernal2PdS_iidddddd_param_9
)
{
	.reg .pred 	%p<4>;
	.reg .b32 	%r<15>;
	.reg .b64 	%rd<8>;
	.reg .b64 	%fd<21>;

	ld.param.u64 	%rd1, [_Z10ODEKernal2PdS_iidddddd_param_0];
	ld.param.u64 	%rd2, [_Z10ODEKernal2PdS_iidddddd_param_1];
	ld.param.u32 	%r3, [_Z10ODEKernal2PdS_iidddddd_param_2];
	ld.param.u32 	%r4, [_Z10ODEKernal2PdS_iidddddd_param_3];
	ld.param.f64 	%fd1, [_Z10ODEKernal2PdS_iidddddd_param_4];
	ld.param.f64 	%fd2, [_Z10ODEKernal2PdS_iidddddd_param_5];
	ld.param.f64 	%fd3, [_Z10ODEKernal2PdS_iidddddd_param_6];
	ld.param.f64 	%fd4, [_Z10ODEKernal2PdS_iidddddd_param_7];
	ld.param.f64 	%fd5, [_Z10ODEKernal2PdS_iidddddd_param_8];
	ld.param.f64 	%fd6, [_Z10ODEKernal2PdS_iidddddd_param_9];
	mov.u32 	%r5, %ctaid.y;
	mov.u32 	%r6, %ntid.y;
	mov.u32 	%r7, %tid.y;
	mad.lo.s32 	%r1, %r5, %r6, %r7;
	mov.u32 	%r8, %ctaid.x;
	mov.u32 	%r9, %ntid.x;
	mov.u32 	%r10, %tid.x;
	mad.lo.s32 	%r2, %r8, %r9, %r10;
	setp.ge.s32 	%p1, %r1, %r4;
	setp.ge.s32 	%p2, %r2, %r3;
	or.pred  	%p3, %p2, %p1;
	@%p3 bra 	$L__BB3_2;
	cvta.to.global.u64 	%rd3, %rd2;
	cvta.to.global.u64 	%rd4, %rd1;
	add.s32 	%r11, %r3, 2;
	mad.lo.s32 	%r12, %r11, %r1, %r11;
	add.s32 	%r13, %r2, %r12;
	add.s32 	%r14, %r13, 1;
	mul.wide.s32 	%rd5, %r14, 8;
	add.s64 	%rd6, %rd3, %rd5;
	ld.global.f64 	%fd7, [%rd6];
	mul.f64 	%fd8, %fd5, %fd7;
	add.s64 	%rd7, %rd4, %rd5;
	ld.global.f64 	%fd9, [%rd7];
	add.f64 	%fd10, %fd6, %fd9;
	div.rn.f64 	%fd11, %fd8, %fd10;
	add.f64 	%fd12, %fd4, %fd11;
	mul.f64 	%fd13, %fd2, %fd12;
	neg.f64 	%fd14, %fd7;
	mul.f64 	%fd15, %fd1, %fd9;
	sub.f64 	%fd16, %fd9, %fd3;
	add.f64 	%fd17, %fd16, 0dBFF0000000000000;
	mul.f64 	%fd18, %fd15, %fd17;
	sub.f64 	%fd19, %fd14, %fd18;
	fma.rn.f64 	%fd20, %fd13, %fd19, %fd7;
	st.global.f64 	[%rd6], %fd20;
$L__BB3_2:
	bar.sync 	0;
	ret;

}
	// .globl	_Z10swapKernalPdS_ii
.visible .entry _Z10swapKernalPdS_ii(
	.param .u64 .ptr .align 1 _Z10swapKernalPdS_ii_param_0,
	.param .u64 .ptr .align 1 _Z10swapKernalPdS_ii_param_1,
	.param .u32 _Z10swapKernalPdS_ii_param_2,
	.param .u32 _Z10swapKernalPdS_ii_param_3
)
{
	.reg .pred 	%p<4>;
	.reg .b32 	%r<15>;
	.reg .b64 	%rd<8>;
	.reg .b64 	%fd<3>;

	ld.param.u64 	%rd1, [_Z10swapKernalPdS_ii_param_0];
	ld.param.u64 	%rd2, [_Z10swapKernalPdS_ii_param_1];
	ld.param.u32 	%r3, [_Z10swapKernalPdS_ii_param_2];
	ld.param.u32 	%r4, [_Z10swapKernalPdS_ii_param_3];
	mov.u32 	%r5, %ctaid.y;
	mov.u32 	%r6, %ntid.y;
	mov.u32 	%r7, %tid.y;
	mad.lo.s32 	%r1, %r5, %r6, %r7;
	mov.u32 	%r8, %ctaid.x;
	mov.u32 	%r9, %ntid.x;
	mov.u32 	%r10, %tid.x;
	mad.lo.s32 	%r2, %r8, %r9, %r10;
	setp.ge.s32 	%p1, %r1, %r4;
	setp.ge.s32 	%p2, %r2, %r3;
	or.pred  	%p3, %p2, %p1;
	@%p3 bra 	$L__BB4_2;
	cvta.to.global.u64 	%rd3, %rd1;
	cvta.to.global.u64 	%rd4, %rd2;
	add.s32 	%r11, %r3, 2;
	mad.lo.s32 	%r12, %r11, %r1, %r11;
	add.s32 	%r13, %r2, %r12;
	add.s32 	%r14, %r13, 1;
	mul.wide.s32 	%rd5, %r14, 8;
	add.s64 	%rd6, %rd3, %rd5;
	ld.global.f64 	%fd1, [%rd6];
	add.s64 	%rd7, %rd4, %rd5;
	ld.global.f64 	%fd2, [%rd7];
	st.global.f64 	[%rd6], %fd2;
	st.global.f64 	[%rd7], %fd1;
$L__BB4_2:
	bar.sync 	0;
	ret;

}


// ===== COMPILED SASS (sm_100) =====

	.target	sm_100

	.elftype	@"ET_EXEC"


//--------------------- .note.nv.tkinfo           --------------------------
	.section	.note.nv.tkinfo,"",@"SHT_NOTE"
	.sectionflags	@"SHF_NOTE_NV_TKINFO"
	.tkinfo
        /*0018*/ 	.word	0x00000002
        /*0030*/ 	.string	""
        /*0030*/ 	.string	"ptxas"
        /*0030*/ 	.string	"Cuda compilation tools, release 13.0, V13.0.88"
        /*0030*/ 	.string	"Build cuda_13.0.r13.0/compiler.36424714_0"
        /*0030*/ 	.string	"-arch sm_100 -m 64 "



//--------------------- .note.nv.cuinfo           --------------------------
	.section	.note.nv.cuinfo,"",@"SHT_NOTE"
	.sectionflags	@"SHF_NOTE_NV_CUINFO"
        /*0018*/ 	.short	0x0002
        /*001a*/ 	.short	0x0064
        /*001c*/ 	.short	0x0082
	.zero		2


//--------------------- .nv.info                  --------------------------
	.section	.nv.info,"",@"SHT_CUDA_INFO"
	.align	4


	//----- nvinfo : EIATTR_REGCOUNT
	.align		4
        /*0000*/ 	.byte	0x04, 0x2f
        /*0002*/ 	.short	(.L_1 - .L_0)
	.align		4
.L_0:
        /*0004*/ 	.word	index@(_Z14boundaryKernalPdii)
        /*0008*/ 	.word	0x00000016


	//----- nvinfo : EIATTR_FRAME_SIZE
	.align		4
.L_1:
        /*000c*/ 	.byte	0x04, 0x11
        /*000e*/ 	.short	(.L_3 - .L_2)
	.align		4
.L_2:
        /*0010*/ 	.word	index@(_Z14boundaryKernalPdii)
        /*0014*/ 	.word	0x00000000


	//----- nvinfo : EIATTR_REGCOUNT
	.align		4
.L_3:
        /*0018*/ 	.byte	0x04, 0x2f
        /*001a*/ 	.short	(.L_5 - .L_4)
	.align		4
.L_4:
        /*001c*/ 	.word	index@(_Z9PDEKernalPdS_iid)
        /*0020*/ 	.word	0x00000014


	//----- nvinfo : EIATTR_FRAME_SIZE
	.align		4
.L_5:
        /*0024*/ 	.byte	0x04, 0x11
        /*0026*/ 	.short	(.L_7 - .L_6)
	.align		4
.L_6:
        /*0028*/ 	.word	index@(_Z9PDEKernalPdS_iid)
        /*002c*/ 	.word	0x00000000


	//----- nvinfo : EIATTR_REGCOUNT
	.align		4
.L_7:
        /*0030*/ 	.byte	0x04, 0x2f
        /*0032*/ 	.short	(.L_9 - .L_8)
	.align		4
.L_8:
        /*0034*/ 	.word	index@(_Z10ODEKernal1PdS_iiddd)
        /*0038*/ 	.word	0x00000010


	//----- nvinfo : EIATTR_FRAME_SIZE
	.align		4
.L_9:
        /*003c*/ 	.byte	0x04, 0x11
        /*003e*/ 	.short	(.L_11 - .L_10)
	.align		4
.L_10:
        /*0040*/ 	.word	index@(_Z10ODEKernal1PdS_iiddd)
        /*0044*/ 	.word	0x00000000


	//----- nvinfo : EIATTR_REGCOUNT
	.align		4
.L_11:
        /*0048*/ 	.byte	0x04, 0x2f
        /*004a*/ 	.short	(.L_13 - .L_12)
	.align		4
.L_12:
        /*004c*/ 	.word	index@(_Z10ODEKernal2PdS_iidddddd)
        /*0050*/ 	.word	0x0000001e


	//----- nvinfo : EIATTR_FRAME_SIZE
	.align		4
.L_13:
        /*0054*/ 	.byte	0x04, 0x11
        /*0056*/ 	.short	(.L_15 - .L_14)
	.align		4
.L_14:
        /*0058*/ 	.word	index@($__internal_0_$__cuda_sm20_div_rn_f64_full)
        /*005c*/ 	.word	0x00000000


	//----- nvinfo : EIATTR_FRAME_SIZE
	.align		4
.L_15:
        /*0060*/ 	.byte	0x04, 0x11
        /*0062*/ 	.short	(.L_17 - .L_16)
	.align		4
.L_16:
        /*0064*/ 	.word	index@(_Z10ODEKernal2PdS_iidddddd)
        /*0068*/ 	.word	0x00000000


	//----- nvinfo : EIATTR_REGCOUNT
	.align		4
.L_17:
        /*006c*/ 	.byte	0x04, 0x2f
        /*006e*/ 	.short	(.L_19 - .L_18)
	.align		4
.L_18:
        /*0070*/ 	.word	index@(_Z10swapKernalPdS_ii)
        /*0074*/ 	.word	0x0000000c


	//----- nvinfo : EIATTR_FRAME_SIZE
	.align		4
.L_19:
        /*0078*/ 	.byte	0x04, 0x11
        /*007a*/ 	.short	(.L_21 - .L_20)
	.align		4
.L_20:
        /*007c*/ 	.word	index@(_Z10swapKernalPdS_ii)
        /*0080*/ 	.word	0x00000000


	//----- nvinfo : EIATTR_MIN_STACK_SIZE
	.align		4
.L_21:
        /*0084*/ 	.byte	0x04, 0x12
        /*0086*/ 	.short	(.L_23 - .L_22)
	.align		4
.L_22:
        /*0088*/ 	.word	index@(_Z10swapKernalPdS_ii)
        /*008c*/ 	.word	0x00000000


	//----- nvinfo : EIATTR_MIN_STACK_SIZE
	.align		4
.L_23:
        /*0090*/ 	.byte	0x04, 0x12
        /*0092*/ 	.short	(.L_25 - .L_24)
	.align		4
.L_24:
        /*0094*/ 	.word	index@(_Z10ODEKernal2PdS_iidddddd)
        /*0098*/ 	.word	0x00000000


	//----- nvinfo : EIATTR_MIN_STACK_SIZE
	.align		4
.L_25:
        /*009c*/ 	.byte	0x04, 0x12
        /*009e*/ 	.short	(.L_27 - .L_26)
	.align		4
.L_26:
        /*00a0*/ 	.word	index@(_Z10ODEKernal1PdS_iiddd)
        /*00a4*/ 	.word	0x00000000


	//----- nvinfo : EIATTR_MIN_STACK_SIZE
	.align		4
.L_27:
        /*00a8*/ 	.byte	0x04, 0x12
        /*00aa*/ 	.short	(.L_29 - .L_28)
	.align		4
.L_28:
        /*00ac*/ 	.word	index@(_Z9PDEKernalPdS_iid)
        /*00b0*/ 	.word	0x00000000


	//----- nvinfo : EIATTR_MIN_STACK_SIZE
	.align		4
.L_29:
        /*00b4*/ 	.byte	0x04, 0x12
        /*00b6*/ 	.short	(.L_31 - .L_30)
	.align		4
.L_30:
        /*00b8*/ 	.word	index@(_Z14boundaryKernalPdii)
        /*00bc*/ 	.word	0x00000000
.L_31:


//--------------------- .nv.compat                --------------------------
	.section	.nv.compat,"",@"SHT_CUDA_COMPAT_INFO"
	.align	4
        /*0000*/ 	.byte	0x02, 0x09, 0x00, 0x00, 0x02, 0x02, 0x01, 0x00, 0x02, 0x05, 0x05, 0x00, 0x03, 0x07, 0x01, 0x01
        /*0010*/ 	.byte	0x02, 0x03, 0x00, 0x00, 0x02, 0x06, 0x01, 0x00, 0x04, 0x0b, 0x08, 0x00, 0x01, 0x00, 0x00, 0x00
        /*0020*/ 	.byte	0x00, 0x00, 0x00, 0x00


//--------------------- .nv.info._Z10swapKernalPdS_ii --------------------------
	.section	.nv.info._Z10swapKernalPdS_ii,"",@"SHT_CUDA_INFO"
	.sectionflags	@""
	.align	4


	//----- nvinfo : EIATTR_CUDA_API_VERSION
	.align		4
        /*0000*/ 	.byte	0x04, 0x37
        /*0002*/ 	.short	(.L_33 - .L_32)
.L_32:
        /*0004*/ 	.word	0x00000082


	//----- nvinfo : EIATTR_KPARAM_INFO
	.align		4
.L_33:
        /*0008*/ 	.byte	0x04, 0x17
        /*000a*/ 	.short	(.L_35 - .L_34)
.L_34:
        /*000c*/ 	.word	0x00000000
        /*0010*/ 	.short	0x0003
        /*0012*/ 	.short	0x0014
        /*0014*/ 	.byte	0x00, 0xf0, 0x11, 0x00


	//----- nvinfo : EIATTR_KPARAM_INFO
	.align		4
.L_35:
        /*0018*/ 	.byte	0x04, 0x17
        /*001a*/ 	.short	(.L_37 - .L_36)
.L_36:
        /*001c*/ 	.word	0x00000000
        /*0020*/ 	.short	0x0002
        /*0022*/ 	.short	0x0010
        /*0024*/ 	.byte	0x00, 0xf0, 0x11, 0x00


	//----- nvinfo : EIATTR_KPARAM_INFO
	.align		4
.L_37:
        /*0028*/ 	.byte	0x04, 0x17
        /*002a*/ 	.short	(.L_39 - .L_38)
.L_38:
        /*002c*/ 	.word	0x00000000
        /*0030*/ 	.short	0x0001
        /*0032*/ 	.short	0x0008
        /*0034*/ 	.byte	0x00, 0xf5, 0x21, 0x00


	//----- nvinfo : EIATTR_KPARAM_INFO
	.align		4
.L_39:
        /*0038*/ 	.byte	0x04, 0x17
        /*003a*/ 	.short	(.L_41 - .L_40)
.L_40:
        /*003c*/ 	.word	0x00000000
        /*0040*/ 	.short	0x0000
        /*0042*/ 	.short	0x0000
        /*0044*/ 	.byte	0x00, 0xf5, 0x21, 0x00


	//----- nvinfo : EIATTR_SPARSE_MMA_MASK
	.align		4
.L_41:
        /*0048*/ 	.byte	0x03, 0x50
        /*004a*/ 	.short	0x0000


	//----- nvinfo : EIATTR_MAXREG_COUNT
	.align		4
        /*004c*/ 	.byte	0x03, 0x1b
        /*004e*/ 	.short	0x00ff


	//----- nvinfo : EIATTR_NUM_BARRIERS
	.align		4
        /*0050*/ 	.byte	0x02, 0x4c
        /*0052*/ 	.byte	0x01
	.zero		1


	//----- nvinfo : EIATTR_MERCURY_ISA_VERSION
	.align		4
        /*0054*/ 	.byte	0x03, 0x5f
        /*0056*/ 	.short	0x0101


	//----- nvinfo : EIATTR_VRC_CTA_INIT_COUNT
	.align		4
        /*0058*/ 	.byte	0x02, 0x4a
	.zero		1
	.zero		1


	//----- nvinfo : EIATTR_EXIT_INSTR_OFFSETS
	.align		4
        /*005c*/ 	.byte	0x04, 0x1c
        /*005e*/ 	.short	(.L_43 - .L_42)


	//   ....[0]....
.L_42:
        /*0060*/ 	.word	0x000001c0


	//----- nvinfo : EIATTR_CRS_STACK_SIZE
	.align		4
.L_43:
        /*0064*/ 	.byte	0x04, 0x1e
        /*0066*/ 	.short	(.L_45 - .L_44)
.L_44:
        /*0068*/ 	.word	0x00000000


	//----- nvinfo : EIATTR_CBANK_PARAM_SIZE
	.align		4
.L_45:
        /*006c*/ 	.byte	0x03, 0x19
        /*006e*/ 	.short	0x0018


	//----- nvinfo : EIATTR_PARAM_CBANK
	.align		4
        /*0070*/ 	.byte	0x04, 0x0a
        /*0072*/ 	.short	(.L_47 - .L_46)
	.align		4
.L_46:
        /*0074*/ 	.word	index@(.nv.constant0._Z10swapKernalPdS_ii)
        /*0078*/ 	.short	0x0380
        /*007a*/ 	.short	0x0018


	//----- nvinfo : EIATTR_SW_WAR
	.align		4
.L_47:
        /*007c*/ 	.byte	0x04, 0x36
        /*007e*/ 	.short	(.L_49 - .L_48)
.L_48:
        /*0080*/ 	.word	0x00000008
.L_49:


//--------------------- .nv.info._Z10ODEKernal2PdS_iidddddd --------------------------
	.section	.nv.info._Z10ODEKernal2PdS_iidddddd,"",@"SHT_CUDA_INFO"
	.sectionflags	@""
	.align	4


	//----- nvinfo : EIATTR_CUDA_API_VERSION
	.align		4
        /*0000*/ 	.byte	0x04, 0x37
        /*0002*/ 	.short	(.L_51 - .L_50)
.L_50:
        /*0004*/ 	.word	0x00000082


	//----- nvinfo : EIATTR_KPARAM_INFO
	.align		4
.L_51:
        /*0008*/ 	.byte	0x04, 0x17
        /*000a*/ 	.short	(.L_53 - .L_52)
.L_52:
        /*000c*/ 	.word	0x00000000
        /*0010*/ 	.short	0x0009
        /*0012*/ 	.short	0x0040
        /*0014*/ 	.byte	0x00, 0xf0, 0x21, 0x00


	//----- nvinfo : EIATTR_KPARAM_INFO
	.align		4
.L_53:
        /*0018*/ 	.byte	0x04, 0x17
        /*001a*/ 	.short	(.L_55 - .L_54)
.L_54:
        /*001c*/ 	.word	0x00000000
        /*0020*/ 	.short	0x0008
        /*0022*/ 	.short	0x0038
        /*0024*/ 	.byte	0x00, 0xf0, 0x21, 0x00


	//----- nvinfo : EIATTR_KPARAM_INFO
	.align		4
.L_55:
        /*0028*/ 	.byte	0x04, 0x17
        /*002a*/ 	.short	(.L_57 - .L_56)
.L_56:
        /*002c*/ 	.word	0x00000000
        /*0030*/ 	.short	0x0007
        /*0032*/ 	.short	0x0030
        /*0034*/ 	.byte	0x00, 0xf0, 0x21, 0x00


	//----- nvinfo : EIATTR_KPARAM_INFO
	.align		4
.L_57:
        /*0038*/ 	.byte	0x04, 0x17
        /*003a*/ 	.short	(.L_59 - .L_58)
.L_58:
        /*003c*/ 	.word	0x00000000
        /*0040*/ 	.short	0x0006
        /*0042*/ 	.short	0x0028
        /*0044*/ 	.byte	0x00, 0xf0, 0x21, 0x00


	//----- nvinfo : EIATTR_KPARAM_INFO
	.align		4
.L_59:
        /*0048*/ 	.byte	0x04, 0x17
        /*004a*/ 	.short	(.L_61 - .L_60)
.L_60:
        /*004c*/ 	.word	0x00000000
        /*0050*/ 	.short	0x0005
        /*0052*/ 	.short	0x0020
        /*0054*/ 	.byte	0x00, 0xf0, 0x21, 0x00


	//----- nvinfo : EIATTR_KPARAM_INFO
	.align		4
.L_61:
        /*0058*/ 	.byte	0x04, 0x17
        /*005a*/ 	.short	(.L_63 - .L_62)
.L_62:
        /*005c*/ 	.word	0x00000000
        /*0060*/ 	.short	0x0004
        /*0062*/ 	.short	0x0018
        /*0064*/ 	.byte	0x00, 0xf0, 0x21, 0x00


	//----- nvinfo : EIATTR_KPARAM_INFO
	.align		4
.L_63:
        /*0068*/ 	.byte	0x04, 0x17
        /*006a*/ 	.short	(.L_65 - .L_64)
.L_64:
        /*006c*/ 	.word	0x00000000
        /*0070*/ 	.short	0x0003
        /*0072*/ 	.short	0x0014
        /*0074*/ 	.byte	0x00, 0xf0, 0x11, 0x00


	//----- nvinfo : EIATTR_KPARAM_INFO
	.align		4
.L_65:
        /*0078*/ 	.byte	0x04, 0x17
        /*007a*/ 	.short	(.L_67 - .L_66)
.L_66:
        /*007c*/ 	.word	0x00000000
        /*0080*/ 	.short	0x0002
        /*0082*/ 	.short	0x0010
        /*0084*/ 	.byte	0x00, 0xf0, 0x11, 0x00


	//----- nvinfo : EIATTR_KPARAM_INFO
	.align		4
.L_67:
        /*0088*/ 	.byte	0x04, 0x17
        /*008a*/ 	.short	(.L_69 - .L_68)
.L_68:
        /*008c*/ 	.word	0x00000000
        /*0090*/ 	.short	0x0001
        /*0092*/ 	.short	0x0008
        /*0094*/ 	.byte	0x00, 0xf5, 0x21, 0x00


	//----- nvinfo : EIATTR_KPARAM_INFO
	.align		4
.L_69:
        /*0098*/ 	.byte	0x04, 0x17
        /*009a*/ 	.short	(.L_71 - .L_70)
.L_70:
        /*009c*/ 	.word	0x00000000
        /*00a0*/ 	.short	0x0000
        /*00a2*/ 	.short	0x0000
        /*00a4*/ 	.byte	0x00, 0xf5, 0x21, 0x00


	//----- nvinfo : EIATTR_SPARSE_MMA_MASK
	.align		4
.L_71:
        /*00a8*/ 	.byte	0x03, 0x50
        /*00aa*/ 	.short	0x0000


	//----- nvinfo : EIATTR_MAXREG_COUNT
	.align		4
        /*00ac*/ 	.byte	0x03, 0x1b
        /*00ae*/ 	.short	0x00ff


	//----- nvinfo : EIATTR_NUM_BARRIERS
	.align		4
        /*00b0*/ 	.byte	0x02, 0x4c
        /*00b2*/ 	.byte	0x01
	.zero		1


	//----- nvinfo : EIATTR_MERCURY_ISA_VERSION
	.align		4
        /*00b4*/ 	.byte	0x03, 0x5f
        /*00b6*/ 	.short	0x0101


	//----- nvinfo : EIATTR_VRC_CTA_INIT_COUNT
	.align		4
        /*00b8*/ 	.byte	0x02, 0x4a
	.zero		1
	.zero		1


	//----- nvinfo : EIATTR_EXIT_INSTR_OFFSETS
	.align		4
        /*00bc*/ 	.byte	0x04, 0x1c
        /*00be*/ 	.short	(.L_73 - .L_72)


	//   ....[0]....
.L_72:
        /*00c0*/ 	.word	0x00000410


	//----- nvinfo : EIATTR_CRS_STACK_SIZE
	.align		4
.L_73:
        /*00c4*/ 	.byte	0x04, 0x1e
        /*00c6*/ 	.short	(.L_75 - .L_74)
.L_74:
        /*00c8*/ 	.word	0x00000000


	//----- nvinfo : EIATTR_CBANK_PARAM_SIZE
	.align		4
.L_75:
        /*00cc*/ 	.byte	0x03, 0x19
        /*00ce*/ 	.short	0x0048


	//----- nvinfo : EIATTR_PARAM_CBANK
	.align		4
        /*00d0*/ 	.byte	0x04, 0x0a
        /*00d2*/ 	.short	(.L_77 - .L_76)
	.align		4
.L_76:
        /*00d4*/ 	.word	index@(.nv.constant0._Z10ODEKernal2PdS_iidddddd)
        /*00d8*/ 	.short	0x0380
        /*00da*/ 	.short	0x0048


	//----- nvinfo : EIATTR_SW_WAR
	.align		4
.L_77:
        /*00dc*/ 	.byte	0x04, 0x36
        /*00de*/ 	.short	(.L_79 - .L_78)
.L_78:
        /*00e0*/ 	.word	0x00000008
.L_79:


//--------------------- .nv.info._Z10ODEKernal1PdS_iiddd --------------------------
	.section	.nv.info._Z10ODEKernal1PdS_iiddd,"",@"SHT_CUDA_INFO"
	.sectionflags	@""
	.align	4


	//----- nvinfo : EIATTR_CUDA_API_VERSION
	.align		4
        /*0000*/ 	.byte	0x04, 0x37
        /*0002*/ 	.short	(.L_81 - .L_80)
.L_80:
        /*0004*/ 	.word	0x00000082


	//----- nvinfo : EIATTR_KPARAM_INFO
	.align		4
.L_81:
        /*0008*/ 	.byte	0x04, 0x17
        /*000a*/ 	.short	(.L_83 - .L_82)
.L_82:
        /*000c*/ 	.word	0x00000000
        /*0010*/ 	.short	0x0006
        /*0012*/ 	.short	0x0028
        /*0014*/ 	.byte	0x00, 0xf0, 0x21, 0x00


	//----- nvinfo : EIATTR_KPARAM_INFO
	.align		4
.L_83:
        /*0018*/ 	.byte	0x04, 0x17
        /*001a*/ 	.short	(.L_85 - .L_84)
.L_84:
        /*001c*/ 	.word	0x00000000
        /*0020*/ 	.short	0x0005
        /*0022*/ 	.short	0x0020
        /*0024*/ 	.byte	0x00, 0xf0, 0x21, 0x00


	//----- nvinfo : EIATTR_KPARAM_INFO
	.align		4
.L_85:
        /*0028*/ 	.byte	0x04, 0x17
        /*002a*/ 	.short	(.L_87 - .L_86)
.L_86:
        /*002c*/ 	.word	0x00000000
        /*0030*/ 	.short	0x0004
        /*0032*/ 	.short	0x0018
        /*0034*/ 	.byte	0x00, 0xf0, 0x21, 0x00


	//----- nvinfo : EIATTR_KPARAM_INFO
	.align		4
.L_87:
        /*0038*/ 	.byte	0x04, 0x17
        /*003a*/ 	.short	(.L_89 - .L_88)
.L_88:
        /*003c*/ 	.word	0x00000000
        /*0040*/ 	.short	0x0003
        /*0042*/ 	.short	0x0014
        /*0044*/ 	.byte	0x00, 0xf0, 0x11, 0x00


	//----- nvinfo : EIATTR_KPARAM_INFO
	.align		4
.L_89:
        /*0048*/ 	.byte	0x04, 0x17
        /*004a*/ 	.short	(.L_91 - .L_90)
.L_90:
        /*004c*/ 	.word	0x00000000
        /*0050*/ 	.short	0x0002
        /*0052*/ 	.short	0x0010
        /*0054*/ 	.byte	0x00, 0xf0, 0x11, 0x00


	//----- nvinfo : EIATTR_KPARAM_INFO
	.align		4
.L_91:
        /*0058*/ 	.byte	0x04, 0x17
        /*005a*/ 	.short	(.L_93 - .L_92)
.L_92:
        /*005c*/ 	.word	0x00000000
        /*0060*/ 	.short	0x0001
        /*0062*/ 	.short	0x0008
        /*0064*/ 	.byte	0x00, 0xf5, 0x21, 0x00


	//----- nvinfo : EIATTR_KPARAM_INFO
	.align		4
.L_93:
        /*0068*/ 	.byte	0x04, 0x17
        /*006a*/ 	.short	(.L_95 - .L_94)
.L_94:
        /*006c*/ 	.word	0x00000000
        /*0070*/ 	.short	0x0000
        /*0072*/ 	.short	0x0000
        /*0074*/ 	.byte	0x00, 0xf5, 0x21, 0x00


	//----- nvinfo : EIATTR_SPARSE_MMA_MASK
	.align		4
.L_95:
        /*0078*/ 	.byte	0x03, 0x50
        /*007a*/ 	.short	0x0000


	//----- nvinfo : EIATTR_MAXREG_COUNT
	.align		4
        /*007c*/ 	.byte	0x03, 0x1b
        /*007e*/ 	.short	0x00ff


	//----- nvinfo : EIATTR_NUM_BARRIERS
	.align		4
        /*0080*/ 	.byte	0x02, 0x4c
        /*0082*/ 	.byte	0x01
	.zero		1


	//----- nvinfo : EIATTR_MERCURY_ISA_VERSION
	.align		4
        /*0084*/ 	.byte	0x03, 0x5f
        /*0086*/ 	.short	0x0101


	//----- nvinfo : EIATTR_VRC_CTA_INIT_COUNT
	.align		4
        /*0088*/ 	.byte	0x02, 0x4a
	.zero		1
	.zero		1


	//----- nvinfo : EIATTR_EXIT_INSTR_OFFSETS
	.align		4
        /*008c*/ 	.byte	0x04, 0x1c
        /*008e*/ 	.short	(.L_97 - .L_96)


	//   ....[0]....
.L_96:
        /*0090*/ 	.word	0x00000240


	//----- nvinfo : EIATTR_CRS_STACK_SIZE
	.align		4
.L_97:
        /*0094*/ 	.byte	0x04, 0x1e
        /*0096*/ 	.short	(.L_99 - .L_98)
.L_98:
        /*0098*/ 	.word	0x00000000


	//----- nvinfo : EIATTR_CBANK_PARAM_SIZE
	.align		4
.L_99:
        /*009c*/ 	.byte	0x03, 0x19
        /*009e*/ 	.short	0x0030


	//----- nvinfo : EIATTR_PARAM_CBANK
	.align		4
        /*00a0*/ 	.byte	0x04, 0x0a
        /*00a2*/ 	.short	(.L_101 - .L_100)
	.align		4
.L_100:
        /*00a4*/ 	.word	index@(.nv.constant0._Z10ODEKernal1PdS_iiddd)
        /*00a8*/ 	.short	0x0380
        /*00aa*/ 	.short	0x0030


	//----- nvinfo : EIATTR_SW_WAR
	.align		4
.L_101:
        /*00ac*/ 	.byte	0x04, 0x36
        /*00ae*/ 	.short	(.L_103 - .L_102)
.L_102:
        /*00b0*/ 	.word	0x00000008
.L_103:


//--------------------- .nv.info._Z9PDEKernalPdS_iid --------------------------
	.section	.nv.info._Z9PDEKernalPdS_iid,"",@"SHT_CUDA_INFO"
	.sectionflags	@""
	.align	4


	//----- nvinfo : EIATTR_CUDA_API_VERSION
	.align		4
        /*0000*/ 	.byte	0x04, 0x37
        /*0002*/ 	.short	(.L_105 - .L_104)
.L_104:
        /*0004*/ 	.word	0x00000082


	//----- nvinfo : EIATTR_KPARAM_INFO
	.align		4
.L_105:
        /*0008*/ 	.byte	0x04, 0x17
        /*000a*/ 	.short	(.L_107 - .L_106)
.L_106:
        /*000c*/ 	.word	0x00000000
        /*0010*/ 	.short	0x0004
        /*0012*/ 	.short	0x0018
        /*0014*/ 	.byte	0x00, 0xf0, 0x21, 0x00


	//----- nvinfo : EIATTR_KPARAM_INFO
	.align		4
.L_107:
        /*0018*/ 	.byte	0x04, 0x17
        /*001a*/ 	.short	(.L_109 - .L_108)
.L_108:
        /*001c*/ 	.word	0x00000000
        /*0020*/ 	.short	0x0003
        /*0022*/ 	.short	0x0014
        /*0024*/ 	.byte	0x00, 0xf0, 0x11, 0x00


	//----- nvinfo : EIATTR_KPARAM_INFO
	.align		4
.L_109:
        /*0028*/ 	.byte	0x04, 0x17
        /*002a*/ 	.short	(.L_111 - .L_110)
.L_110:
        /*002c*/ 	.word	0x00000000
        /*0030*/ 	.short	0x0002
        /*0032*/ 	.short	0x0010
        /*0034*/ 	.byte	0x00, 0xf0, 0x11, 0x00


	//----- nvinfo : EIATTR_KPARAM_INFO
	.align		4
.L_111:
        /*0038*/ 	.byte	0x04, 0x17
        /*003a*/ 	.short	(.L_113 - .L_112)
.L_112:
        /*003c*/ 	.word	0x00000000
        /*0040*/ 	.short	0x0001
        /*0042*/ 	.short	0x0008
        /*0044*/ 	.byte	0x00, 0xf5, 0x21, 0x00


	//----- nvinfo : EIATTR_KPARAM_INFO
	.align		4
.L_113:
        /*0048*/ 	.byte	0x04, 0x17
        /*004a*/ 	.short	(.L_115 - .L_114)
.L_114:
        /*004c*/ 	.word	0x00000000
        /*0050*/ 	.short	0x0000
        /*0052*/ 	.short	0x0000
        /*0054*/ 	.byte	0x00, 0xf5, 0x21, 0x00


	//----- nvinfo : EIATTR_SPARSE_MMA_MASK
	.align		4
.L_115:
        /*0058*/ 	.byte	0x03, 0x50
        /*005a*/ 	.short	0x0000


	//----- nvinfo : EIATTR_MAXREG_COUNT
	.align		4
        /*005c*/ 	.byte	0x03, 0x1b
        /*005e*/ 	.short	0x00ff


	//----- nvinfo : EIATTR_NUM_BARRIERS
	.align		4
        /*0060*/ 	.byte	0x02, 0x4c
        /*0062*/ 	.byte	0x01
	.zero		1


	//----- nvinfo : EIATTR_MERCURY_ISA_VERSION
	.align		4
        /*0064*/ 	.byte	0x03, 0x5f
        /*0066*/ 	.short	0x0101


	//----- nvinfo : EIATTR_VRC_CTA_INIT_COUNT
	.align		4
        /*0068*/ 	.byte	0x02, 0x4a
	.zero		1
	.zero		1


	//----- nvinfo : EIATTR_EXIT_INSTR_OFFSETS
	.align		4
        /*006c*/ 	.byte	0x04, 0x1c
        /*006e*/ 	.short	(.L_117 - .L_116)


	//   ....[0]....
.L_116:
        /*0070*/ 	.word	0x000002b0


	//----- nvinfo : EIATTR_CRS_STACK_SIZE
	.align		4
.L_117:
        /*0074*/ 	.byte	0x04, 0x1e
        /*0076*/ 	.short	(.L_119 - .L_118)
.L_118:
        /*0078*/ 	.word	0x00000000


	//----- nvinfo : EIATTR_CBANK_PARAM_SIZE
	.align		4
.L_119:
        /*007c*/ 	.byte	0x03, 0x19
        /*007e*/ 	.short	0x0020


	//----- nvinfo : EIATTR_PARAM_CBANK
	.align		4
        /*0080*/ 	.byte	0x04, 0x0a
        /*0082*/ 	.short	(.L_121 - .L_120)
	.align		4
.L_120:
        /*0084*/ 	.word	index@(.nv.constant0._Z9PDEKernalPdS_iid)
        /*0088*/ 	.short	0x0380
        /*008a*/ 	.short	0x0020


	//----- nvinfo : EIATTR_SW_WAR
	.align		4
.L_121:
        /*008c*/ 	.byte	0x04, 0x36
        /*008e*/ 	.short	(.L_123 - .L_122)
.L_122:
        /*0090*/ 	.word	0x00000008
.L_123:


//--------------------- .nv.info._Z14boundaryKernalPdii --------------------------
	.section	.nv.info._Z14boundaryKernalPdii,"",@"SHT_CUDA_INFO"
	.sectionflags	@""
	.align	4


	//----- nvinfo : EIATTR_CUDA_API_VERSION
	.align		4
        /*0000*/ 	.byte	0x04, 0x37
        /*0002*/ 	.short	(.L_125 - .L_124)
.L_124:
        /*0004*/ 	.word	0x00000082


	//----- nvinfo : EIATTR_KPARAM_INFO
	.align		4
.L_125:
        /*0008*/ 	.byte	0x04, 0x17
        /*000a*/ 	.short	(.L_127 - .L_126)
.L_126:
        /*000c*/ 	.word	0x00000000
        /*0010*/ 	.short	0x0002
        /*0012*/ 	.short	0x000c
        /*0014*/ 	.byte	0x00, 0xf0, 0x11, 0x00


	//----- nvinfo : EIATTR_KPARAM_INFO
	.align		4
.L_127:
        /*0018*/ 	.byte	0x04, 0x17
        /*001a*/ 	.short	(.L_129 - .L_128)
.L_128:
        /*001c*/ 	.word	0x00000000
        /*0020*/ 	.short	0x0001
        /*0022*/ 	.short	0x0008
        /*0024*/ 	.byte	0x00, 0xf0, 0x11, 0x00


	//----- nvinfo : EIATTR_KPARAM_INFO
	.align		4
.L_129:
        /*0028*/ 	.byte	0x04, 0x17
        /*002a*/ 	.short	(.L_131 - .L_130)
.L_130:
        /*002c*/ 	.word	0x00000000
        /*0030*/ 	.short	0x0000
        /*0032*/ 	.short	0x0000
        /*0034*/ 	.byte	0x00, 0xf5, 0x21, 0x00


	//----- nvinfo : EIATTR_SPARSE_MMA_MASK
	.align		4
.L_131:
        /*0038*/ 	.byte	0x03, 0x50
        /*003a*/ 	.short	0x0000


	//----- nvinfo : EIATTR_MAXREG_COUNT
	.align		4
        /*003c*/ 	.byte	0x03, 0x1b
        /*003e*/ 	.short	0x00ff


	//----- nvinfo : EIATTR_NUM_BARRIERS
	.align		4
        /*0040*/ 	.byte	0x02, 0x4c
        /*0042*/ 	.byte	0x01
	.zero		1


	//----- nvinfo : EIATTR_MERCURY_ISA_VERSION
	.align		4
        /*0044*/ 	.byte	0x03, 0x5f
        /*0046*/ 	.short	0x0101


	//----- nvinfo : EIATTR_VRC_CTA_INIT_COUNT
	.align		4
        /*0048*/ 	.byte	0x02, 0x4a
	.zero		1
	.zero		1


	//----- nvinfo : EIATTR_EXIT_INSTR_OFFSETS
	.align		4
        /*004c*/ 	.byte	0x04, 0x1c
        /*004e*/ 	.short	(.L_133 - .L_132)


	//   ....[0]....
.L_132:
        /*0050*/ 	.word	0x00000350


	//----- nvinfo : EIATTR_CBANK_PARAM_SIZE
	.align		4
.L_133:
        /*0054*/ 	.byte	0x03, 0x19
        /*0056*/ 	.short	0x0010


	//----- nvinfo : EIATTR_PARAM_CBANK
	.align		4
        /*0058*/ 	.byte	0x04, 0x0a
        /*005a*/ 	.short	(.L_135 - .L_134)
	.align		4
.L_134:
        /*005c*/ 	.word	index@(.nv.constant0._Z14boundaryKernalPdii)
        /*0060*/ 	.short	0x0380
        /*0062*/ 	.short	0x0010


	//----- nvinfo : EIATTR_SW_WAR
	.align		4
.L_135:
        /*0064*/ 	.byte	0x04, 0x36
        /*0066*/ 	.short	(.L_137 - .L_136)
.L_136:
        /*0068*/ 	.word	0x00000008
.L_137:


//--------------------- .nv.callgraph             --------------------------
	.section	.nv.callgraph,"",@"SHT_CUDA_CALLGRAPH"
	.align	4
	.sectionentsize	8
	.align		4
        /*0000*/ 	.word	0x00000000
	.align		4
        /*0004*/ 	.word	0xffffffff
	.align		4
        /*0008*/ 	.word	0x00000000
	.align		4
        /*000c*/ 	.word	0xfffffffe
	.align		4
        /*0010*/ 	.word	0x00000000
	.align		4
        /*0014*/ 	.word	0xfffffffd
	.align		4
        /*0018*/ 	.word	0x00000000
	.align		4
        /*001c*/ 	.word	0xfffffffc


//--------------------- .text._Z10swapKernalPdS_ii --------------------------
	.section	.text._Z10swapKernalPdS_ii,"ax",@progbits
	.align	128
        .global         _Z10swapKernalPdS_ii
        .type           _Z10swapKernalPdS_ii,@function
        .size           _Z10swapKernalPdS_ii,(.L_x_21 - _Z10swapKernalPdS_ii)
        .other          _Z10swapKernalPdS_ii,@"STO_CUDA_ENTRY STV_DEFAULT"
_Z10swapKernalPdS_ii:
.text._Z10swapKernalPdS_ii:
[----:B------:R-:W-:Y:S01]  /*0000*/  LDC R1, c[0x0][0x37c] ;  /* 0x0000df00ff017b82 */ /* 0x000fe20000000800 */
[----:B------:R-:W0:Y:S07]  /*0010*/  S2R R3, SR_TID.Y ;  /* 0x0000000000037919 */ /* 0x000e2e0000002200 */
[----:B------:R-:W0:Y:S01]  /*0020*/  S2UR UR4, SR_CTAID.Y ;  /* 0x00000000000479c3 */ /* 0x000e220000002600 */
[----:B------:R-:W-:Y:S01]  /*0030*/  BSSY.RECONVERGENT B0, `(.L_x_0) ;  /* 0x0000017000007945 */ /* 0x000fe20003800200 */
[----:B------:R-:W1:Y:S06]  /*0040*/  S2R R2, SR_TID.X ;  /* 0x0000000000027919 */ /* 0x000e6c0000002100 */
[----:B------:R-:W0:Y:S08]  /*0050*/  LDC R0, c[0x0][0x364] ;  /* 0x0000d900ff007b82 */ /* 0x000e300000000800 */
[----:B------:R-:W1:Y:S08]  /*0060*/  S2UR UR5, SR_CTAID.X ;  /* 0x00000000000579c3 */ /* 0x000e700000002500 */
[----:B------:R-:W1:Y:S08]  /*0070*/  LDC R5, c[0x0][0x360] ;  /* 0x0000d800ff057b82 */ /* 0x000e700000000800 */
[----:B------:R-:W2:Y:S01]  /*0080*/  LDC.64 R8, c[0x0][0x390] ;  /* 0x0000e400ff087b82 */ /* 0x000ea20000000a00 */
[----:B0-----:R-:W-:-:S02]  /*0090*/  IMAD R0, R0, UR4, R3 ;  /* 0x0000000400007c24 */ /* 0x001fc4000f8e0203 */
[----:B-1----:R-:W-:-:S03]  /*00a0*/  IMAD R5, R5, UR5, R2 ;  /* 0x0000000505057c24 */ /* 0x002fc6000f8e0202 */
[----:B--2---:R-:W-:-:S04]  /*00b0*/  ISETP.GE.AND P0, PT, R0, R9, PT ;  /* 0x000000090000720c */ /* 0x004fc80003f06270 */
[----:B------:R-:W-:-:S13]  /*00c0*/  ISETP.GE.OR P0, PT, R5, R8, P0 ;  /* 0x000000080500720c */ /* 0x000fda0000706670 */
[----:B------:R-:W-:Y:S05]  /*00d0*/  @P0 BRA `(.L_x_1) ;  /* 0x0000000000300947 */ /* 0x000fea0003800000 */
[----:B------:R-:W0:Y:S01]  /*00e0*/  LDC.64 R6, c[0x0][0x388] ;  /* 0x0000e200ff067b82 */ /* 0x000e220000000a00 */
[----:B------:R-:W-:Y:S01]  /*00f0*/  IADD3 R9, PT, PT, R8, 0x2, RZ ;  /* 0x0000000208097810 */ /* 0x000fe20007ffe0ff */
[----:B------:R-:W1:Y:S04]  /*0100*/  LDCU.64 UR4, c[0x0][0x358] ;  /* 0x00006b00ff0477ac */ /* 0x000e680008000a00 */
[----:B------:R-:W-:Y:S02]  /*0110*/  IMAD R0, R0, R9, R9 ;  /* 0x0000000900007224 */ /* 0x000fe400078e0209 */
[----:B------:R-:W2:Y:S03]  /*0120*/  LDC.64 R2, c[0x0][0x380] ;  /* 0x0000e000ff027b82 */ /* 0x000ea60000000a00 */
[----:B------:R-:W-:-:S05]  /*0130*/  IADD3 R5, PT, PT, R5, 0x1, R0 ;  /* 0x0000000105057810 */ /* 0x000fca0007ffe000 */
[----:B0-----:R-:W-:-:S05]  /*0140*/  IMAD.WIDE R6, R5, 0x8, R6 ;  /* 0x0000000805067825 */ /* 0x001fca00078e0206 */
[----:B-1----:R-:W3:Y:S01]  /*0150*/  LDG.E.64 R8, desc[UR4][R6.64] ;  /* 0x0000000406087981 */ /* 0x002ee2000c1e1b00 */
[----:B--2---:R-:W-:-:S05]  /*0160*/  IMAD.WIDE R2, R5, 0x8, R2 ;  /* 0x0000000805027825 */ /* 0x004fca00078e0202 */
[----:B------:R-:W2:Y:S04]  /*0170*/  LDG.E.64 R4, desc[UR4][R2.64] ;  /* 0x0000000402047981 */ /* 0x000ea8000c1e1b00 */
[----:B---3--:R0:W-:Y:S04]  /*0180*/  STG.E.64 desc[UR4][R2.64], R8 ;  /* 0x0000000802007986 */ /* 0x0081e8000c101b04 */
[----:B--2---:R0:W-:Y:S02]  /*0190*/  STG.E.64 desc[UR4][R6.64], R4 ;  /* 0x0000000406007986 */ /* 0x0041e4000c101b04 */
.L_x_1:
[----:B------:R-:W-:Y:S05]  /*01a0*/  BSYNC.RECONVERGENT B0 ;  /* 0x0000000000007941 */ /* 0x000fea0003800200 */
.L_x_0:
[----:B------:R-:W-:Y:S06]  /*01b0*/  BAR.SYNC.DEFER_BLOCKING 0x0 ;  /* 0x0000000000007b1d */ /* 0x000fec0000010000 */
[----:B------:R-:W-:Y:S05]  /*01c0*/  EXIT ;  /* 0x000000000000794d */ /* 0x000fea0003800000 */
.L_x_2:
[----:B------:R-:W-:-:S00]  /*01d0*/  BRA `(.L_x_2) ;  /* 0xfffffffc00fc7947 */ /* 0x000fc0000383ffff */
[----:B------:R-:W-:-:S00]  /*01e0*/  NOP ;  /* 0x0000000000007918 */ /* 0x000fc00000000000 */
        /* <DEDUP_REMOVED lines=9> */
.L_x_21:


//--------------------- .text._Z10ODEKernal2PdS_iidddddd --------------------------
	.section	.text._Z10ODEKernal2PdS_iidddddd,"ax",@progbits
	.align	128
        .global         _Z10ODEKernal2PdS_iidddddd
        .type           _Z10ODEKernal2PdS_iidddddd,@function
        .size           _Z10ODEKernal2PdS_iidddddd,(.L_x_20 - _Z10ODEKernal2PdS_iidddddd)
        .other          _Z10ODEKernal2PdS_iidddddd,@"STO_CUDA_ENTRY STV_DEFAULT"
_Z10ODEKernal2PdS_iidddddd:
.text._Z10ODEKernal2PdS_iidddddd:
        /* <DEDUP_REMOVED lines=15> */
[----:B------:R-:W-:-:S04]  /*00f0*/  VIADD R5, R6, 0x2 ;  /* 0x0000000206057836 */ /* 0x000fc80000000000 */
[----:B------:R-:W-:-:S03]  /*0100*/  IMAD R0, R0, R5, R5 ;  /* 0x0000000500007224 */ /* 0x000fc600078e0205 */
[----:B------:R-:W1:Y:S02]  /*0110*/  LDC.64 R14, c[0x0][0x380] ;  /* 0x0000e000ff0e7b82 */ /* 0x000e640000000a00 */
[----:B------:R-:W-:-:S06]  /*0120*/  IADD3 R3, PT, PT, R3, 0x1, R0 ;  /* 0x0000000103037810 */ /* 0x000fcc0007ffe000 */
[----:B------:R-:W2:Y:S01]  /*0130*/  LDC.64 R12, c[0x0][0x388] ;  /* 0x0000e200ff0c7b82 */ /* 0x000ea20000000a00 */
[----:B0-----:R-:W-:Y:S02]  /*0140*/  R2UR UR4, R16 ;  /* 0x00000000100472ca */ /* 0x001fe400000e0000 */
[----:B------:R-:W-:Y:S01]  /*0150*/  R2UR UR5, R17 ;  /* 0x00000000110572ca */ /* 0x000fe200000e0000 */
[----:B-1----:R-:W-:-:S12]  /*0160*/  IMAD.WIDE R14, R3, 0x8, R14 ;  /* 0x00000008030e7825 */ /* 0x002fd800078e020e */
[----:B------:R-:W3:Y:S01]  /*0170*/  LDG.E.64 R14, desc[UR4][R14.64] ;  /* 0x000000040e0e7981 */ /* 0x000ee2000c1e1b00 */
[----:B--2---:R-:W-:-:S05]  /*0180*/  IMAD.WIDE R12, R3, 0x8, R12 ;  /* 0x00000008030c7825 */ /* 0x004fca00078e020c */
[----:B------:R-:W2:Y:S01]  /*0190*/  LDG.E.64 R10, desc[UR4][R12.64] ;  /* 0x000000040c0a7981 */ /* 0x000ea2000c1e1b00 */
[----:B------:R-:W3:Y:S01]  /*01a0*/  LDCU.64 UR4, c[0x0][0x3c0] ;  /* 0x00007800ff0477ac */ /* 0x000ee20008000a00 */
[----:B------:R-:W-:Y:S01]  /*01b0*/  IMAD.MOV.U32 R2, RZ, RZ, 0x1 ;  /* 0x00000001ff027424 */ /* 0x000fe200078e00ff */
[----:B------:R-:W-:Y:S01]  /*01c0*/  BSSY.RECONVERGENT B1, `(.L_x_5) ;  /* 0x0000015000017945 */ /* 0x000fe20003800200 */
[----:B---3--:R-:W-:Y:S01]  /*01d0*/  DADD R6, R14, UR4 ;  /* 0x000000040e067e29 */ /* 0x008fe20008000000 */
[----:B------:R-:W2:Y:S05]  /*01e0*/  LDCU.64 UR4, c[0x0][0x3b8] ;  /* 0x00007700ff0477ac */ /* 0x000eaa0008000a00 */
[----:B------:R-:W0:Y:S02]  /*01f0*/  MUFU.RCP64H R3, R7 ;  /* 0x0000000700037308 */ /* 0x000e240000001800 */
[----:B0-----:R-:W-:-:S08]  /*0200*/  DFMA R4, -R6, R2, 1 ;  /* 0x3ff000000604742b */ /* 0x001fd00000000102 */
[----:B------:R-:W-:-:S08]  /*0210*/  DFMA R4, R4, R4, R4 ;  /* 0x000000040404722b */ /* 0x000fd00000000004 */
[----:B------:R-:W-:Y:S02]  /*0220*/  DFMA R2, R2, R4, R2 ;  /* 0x000000040202722b */ /* 0x000fe40000000002 */
[----:B--2---:R-:W-:-:S06]  /*0230*/  DMUL R4, R10, UR4 ;  /* 0x000000040a047c28 */ /* 0x004fcc0008000000 */
[----:B------:R-:W-:-:S04]  /*0240*/  DFMA R8, -R6, R2, 1 ;  /* 0x3ff000000608742b */ /* 0x000fc80000000102 */
[----:B------:R-:W-:-:S04]  /*0250*/  FSETP.GEU.AND P1, PT, |R5|, 6.5827683646048100446e-37, PT ;  /* 0x036000000500780b */ /* 0x000fc80003f2e200 */
[----:B------:R-:W-:-:S08]  /*0260*/  DFMA R2, R2, R8, R2 ;  /* 0x000000080202722b */ /* 0x000fd00000000002 */
[----:B------:R-:W-:-:S08]  /*0270*/  DMUL R8, R4, R2 ;  /* 0x0000000204087228 */ /* 0x000fd00000000000 */
[----:B------:R-:W-:-:S08]  /*0280*/  DFMA R18, -R6, R8, R4 ;  /* 0x000000080612722b */ /* 0x000fd00000000104 */
[----:B------:R-:W-:-:S10]  /*0290*/  DFMA R2, R2, R18, R8 ;  /* 0x000000120202722b */ /* 0x000fd40000000008 */
[----:B------:R-:W-:-:S05]  /*02a0*/  FFMA R0, RZ, R7, R3 ;  /* 0x00000007ff007223 */ /* 0x000fca0000000003 */
[----:B------:R-:W-:-:S13]  /*02b0*/  FSETP.GT.AND P0, PT, |R0|, 1.469367938527859385e-39, PT ;  /* 0x001000000000780b */ /* 0x000fda0003f04200 */
[----:B------:R-:W-:Y:S05]  /*02c0*/  @P0 BRA P1, `(.L_x_6) ;  /* 0x0000000000100947 */ /* 0x000fea0000800000 */
[----:B------:R-:W-:-:S07]  /*02d0*/  MOV R0, 0x2f0 ;  /* 0x000002f000007802 */ /* 0x000fce0000000f00 */
[----:B------:R-:W-:Y:S05]  /*02e0*/  CALL.REL.NOINC `($__internal_0_$__cuda_sm20_div_rn_f64_full) ;  /* 0x00000000004c7944 */ /* 0x000fea0003c00000 */
[----:B------:R-:W-:Y:S02]  /*02f0*/  IMAD.MOV.U32 R2, RZ, RZ, R4 ;  /* 0x000000ffff027224 */ /* 0x000fe400078e0004 */
[----:B------:R-:W-:-:S07]  /*0300*/  IMAD.MOV.U32 R3, RZ, RZ, R5 ;  /* 0x000000ffff037224 */ /* 0x000fce00078e0005 */
.L_x_6:
[----:B------:R-:W-:Y:S05]  /*0310*/  BSYNC.RECONVERGENT B1 ;  /* 0x0000000000017941 */ /* 0x000fea0003800200 */
.L_x_5:
[----:B------:R-:W0:Y:S01]  /*0320*/  LDCU.128 UR8, c[0x0][0x3a0] ;  /* 0x00007400ff0877ac */ /* 0x000e220008000c00 */
[----:B------:R-:W1:Y:S01]  /*0330*/  LDCU.64 UR4, c[0x0][0x3b0] ;  /* 0x00007600ff0477ac */ /* 0x000e620008000a00 */
[----:B------:R-:W2:Y:S01]  /*0340*/  LDCU.64 UR6, c[0x0][0x398] ;  /* 0x00007300ff0677ac */ /* 0x000ea20008000a00 */
[----:B0-----:R-:W-:Y:S02]  /*0350*/  DADD R4, R14, -UR10 ;  /* 0x8000000a0e047e29 */ /* 0x001fe40008000000 */
[----:B-1----:R-:W-:Y:S01]  /*0360*/  DADD R2, R2, UR4 ;  /* 0x0000000402027e29 */ /* 0x002fe20008000000 */
[----:B------:R-:W-:Y:S02]  /*0370*/  R2UR UR4, R16 ;  /* 0x00000000100472ca */ /* 0x000fe400000e0000 */
[----:B------:R-:W-:Y:S01]  /*0380*/  R2UR UR5, R17 ;  /* 0x00000000110572ca */ /* 0x000fe200000e0000 */
[----:B--2---:R-:W-:Y:S02]  /*0390*/  DMUL R14, R14, UR6 ;  /* 0x000000060e0e7c28 */ /* 0x004fe40008000000 */
[----:B------:R-:W-:-:S02]  /*03a0*/  DADD R4, R4, -1 ;  /* 0xbff0000004047429 */ /* 0x000fc40000000000 */
[----:B------:R-:W-:-:S06]  /*03b0*/  DMUL R2, R2, UR8 ;  /* 0x0000000802027c28 */ /* 0x000fcc0008000000 */
[----:B------:R-:W-:-:S08]  /*03c0*/  DFMA R4, -R14, R4, -R10 ;  /* 0x000000040e04722b */ /* 0x000fd0000000090a */
[----:B------:R-:W-:-:S07]  /*03d0*/  DFMA R2, R2, R4, R10 ;  /* 0x000000040202722b */ /* 0x000fce000000000a */
[----:B------:R0:W-:Y:S04]  /*03e0*/  STG.E.64 desc[UR4][R12.64], R2 ;  /* 0x000000020c007986 */ /* 0x0001e8000c101b04 */
.L_x_4:
[----:B------:R-:W-:Y:S05]  /*03f0*/  BSYNC.RECONVERGENT B0 ;  /* 0x0000000000007941 */ /* 0x000fea0003800200 */
.L_x_3:
[----:B------:R-:W-:Y:S06]  /*0400*/  BAR.SYNC.DEFER_BLOCKING 0x0 ;  /* 0x0000000000007b1d */ /* 0x000fec0000010000 */
[----:B------:R-:W-:Y:S05]  /*0410*/  EXIT ;  /* 0x000000000000794d */ /* 0x000fea0003800000 */
        .weak           $__internal_0_$__cuda_sm20_div_rn_f64_full
        .type           $__internal_0_$__cuda_sm20_div_rn_f64_full,@function
        .size           $__internal_0_$__cuda_sm20_div_rn_f64_full,(.L_x_20 - $__internal_0_$__cuda_sm20_div_rn_f64_full)
$__internal_0_$__cuda_sm20_div_rn_f64_full:
[C---:B------:R-:W-:Y:S01]  /*0420*/  FSETP.GEU.AND P0, PT, |R7|.reuse, 1.469367938527859385e-39, PT ;  /* 0x001000000700780b */ /* 0x040fe20003f0e200 */
[----:B------:R-:W-:Y:S01]  /*0430*/  IMAD.MOV.U32 R2, RZ, RZ, 0x1 ;  /* 0x00000001ff027424 */ /* 0x000fe200078e00ff */
[----:B------:R-:W-:Y:S01]  /*0440*/  LOP3.LUT R8, R7, 0x800fffff, RZ, 0xc0, !PT ;  /* 0x800fffff07087812 */ /* 0x000fe200078ec0ff */
[----:B------:R-:W-:Y:S01]  /*0450*/  IMAD.MOV.U32 R25, RZ, RZ, 0x1ca00000 ;  /* 0x1ca00000ff197424 */ /* 0x000fe200078e00ff */
[C---:B------:R-:W-:Y:S01]  /*0460*/  FSETP.GEU.AND P2, PT, |R5|.reuse, 1.469367938527859385e-39, PT ;  /* 0x001000000500780b */ /* 0x040fe20003f4e200 */
[----:B------:R-:W-:Y:S01]  /*0470*/  BSSY.RECONVERGENT B2, `(.L_x_7) ;  /* 0x0000052000027945 */ /* 0x000fe20003800200 */
[----:B------:R-:W-:Y:S01]  /*0480*/  LOP3.LUT R9, R8, 0x3ff00000, RZ, 0xfc, !PT ;  /* 0x3ff0000008097812 */ /* 0x000fe200078efcff */
[----:B------:R-:W-:Y:S01]  /*0490*/  IMAD.MOV.U32 R8, RZ, RZ, R6 ;  /* 0x000000ffff087224 */ /* 0x000fe200078e0006 */
[----:B------:R-:W-:Y:S02]  /*04a0*/  LOP3.LUT R24, R5, 0x7ff00000, RZ, 0xc0, !PT ;  /* 0x7ff0000005187812 */ /* 0x000fe400078ec0ff */
[----:B------:R-:W-:-:S03]  /*04b0*/  LOP3.LUT R27, R7, 0x7ff00000, RZ, 0xc0, !PT ;  /* 0x7ff00000071b7812 */ /* 0x000fc600078ec0ff */
[----:B------:R-:W-:Y:S01]  /*04c0*/  @!P0 DMUL R8, R6, 8.98846567431157953865e+307 ;  /* 0x7fe0000006088828 */ /* 0x000fe20000000000 */
[----:B------:R-:W-:-:S03]  /*04d0*/  ISETP.GE.U32.AND P1, PT, R24, R27, PT ;  /* 0x0000001b1800720c */ /* 0x000fc60003f26070 */
[----:B------:R-:W-:Y:S02]  /*04e0*/  @!P2 LOP3.LUT R21, R7, 0x7ff00000, RZ, 0xc0, !PT ;  /* 0x7ff000000715a812 */ /* 0x000fe400078ec0ff */
[----:B------:R-:W0:Y:S02]  /*04f0*/  MUFU.RCP64H R3, R9 ;  /* 0x0000000900037308 */ /* 0x000e240000001800 */
[----:B------:R-:W-:Y:S02]  /*0500*/  @!P2 ISETP.GE.U32.AND P3, PT, R24, R21, PT ;  /* 0x000000151800a20c */ /* 0x000fe40003f66070 */
[----:B------:R-:W-:Y:S02]  /*0510*/  @!P0 LOP3.LUT R27, R9, 0x7ff00000, RZ, 0xc0, !PT ;  /* 0x7ff00000091b8812 */ /* 0x000fe400078ec0ff */
[----:B------:R-:W-:-:S04]  /*0520*/  @!P2 SEL R21, R25, 0x63400000, !P3 ;  /* 0x634000001915a807 */ /* 0x000fc80005800000 */
[----:B------:R-:W-:-:S04]  /*0530*/  @!P2 LOP3.LUT R22, R21, 0x80000000, R5, 0xf8, !PT ;  /* 0x800000001516a812 */ /* 0x000fc800078ef805 */
[----:B------:R-:W-:Y:S01]  /*0540*/  @!P2 LOP3.LUT R23, R22, 0x100000, RZ, 0xfc, !PT ;  /* 0x001000001617a812 */ /* 0x000fe200078efcff */
[----:B------:R-:W-:Y:S01]  /*0550*/  @!P2 IMAD.MOV.U32 R22, RZ, RZ, RZ ;  /* 0x000000ffff16a224 */ /* 0x000fe200078e00ff */
[----:B0-----:R-:W-:-:S08]  /*0560*/  DFMA R18, R2, -R8, 1 ;  /* 0x3ff000000212742b */ /* 0x001fd00000000808 */
[----:B------:R-:W-:-:S08]  /*0570*/  DFMA R18, R18, R18, R18 ;  /* 0x000000121212722b */ /* 0x000fd00000000012 */
[----:B------:R-:W-:Y:S01]  /*0580*/  DFMA R2, R2, R18, R2 ;  /* 0x000000120202722b */ /* 0x000fe20000000002 */
[----:B------:R-:W-:Y:S01]  /*0590*/  SEL R19, R25, 0x63400000, !P1 ;  /* 0x6340000019137807 */ /* 0x000fe20004800000 */
[----:B------:R-:W-:-:S03]  /*05a0*/  IMAD.MOV.U32 R18, RZ, RZ, R4 ;  /* 0x000000ffff127224 */ /* 0x000fc600078e0004 */
[----:B------:R-:W-:-:S03]  /*05b0*/  LOP3.LUT R19, R19, 0x800fffff, R5, 0xf8, !PT ;  /* 0x800fffff13137812 */ /* 0x000fc600078ef805 */
[----:B------:R-:W-:-:S03]  /*05c0*/  DFMA R20, R2, -R8, 1 ;  /* 0x3ff000000214742b */ /* 0x000fc60000000808 */
[----:B------:R-:W-:-:S05]  /*05d0*/  @!P2 DFMA R18, R18, 2, -R22 ;  /* 0x400000001212a82b */ /* 0x000fca0000000816 */
[----:B------:R-:W-:-:S08]  /*05e0*/  DFMA R2, R2, R20, R2 ;  /* 0x000000140202722b */ /* 0x000fd00000000002 */
[----:B------:R-:W-:-:S08]  /*05f0*/  DMUL R20, R2, R18 ;  /* 0x0000001202147228 */ /* 0x000fd00000000000 */
[----:B------:R-:W-:-:S08]  /*0600*/  DFMA R22, R20, -R8, R18 ;  /* 0x800000081416722b */ /* 0x000fd00000000012 */
[----:B------:R-:W-:Y:S01]  /*0610*/  DFMA R22, R2, R22, R20 ;  /* 0x000000160216722b */ /* 0x000fe20000000014 */
[----:B------:R-:W-:Y:S01]  /*0620*/  IMAD.MOV.U32 R20, RZ, RZ, R24 ;  /* 0x000000ffff147224 */ /* 0x000fe200078e0018 */
[----:B------:R-:W-:Y:S01]  /*0630*/  @!P2 LOP3.LUT R20, R19, 0x7ff00000, RZ, 0xc0, !PT ;  /* 0x7ff000001314a812 */ /* 0x000fe200078ec0ff */
[----:B------:R-:W-:-:S04]  /*0640*/  VIADD R3, R27, 0xffffffff ;  /* 0xffffffff1b037836 */ /* 0x000fc80000000000 */
[----:B------:R-:W-:-:S05]  /*0650*/  VIADD R2, R20, 0xffffffff ;  /* 0xffffffff14027836 */ /* 0x000fca0000000000 */
[----:B------:R-:W-:-:S04]  /*0660*/  ISETP.GT.U32.AND P0, PT, R2, 0x7feffffe, PT ;  /* 0x7feffffe0200780c */ /* 0x000fc80003f04070 */
[----:B------:R-:W-:-:S13]  /*0670*/  ISETP.GT.U32.OR P0, PT, R3, 0x7feffffe, P0 ;  /* 0x7feffffe0300780c */ /* 0x000fda0000704470 */
[----:B------:R-:W-:Y:S05]  /*0680*/  @P0 BRA `(.L_x_8) ;  /* 0x00000000006c0947 */ /* 0x000fea0003800000 */
[----:B------:R-:W-:Y:S01]  /*0690*/  LOP3.LUT R3, R7, 0x7ff00000, RZ, 0xc0, !PT ;  /* 0x7ff0000007037812 */ /* 0x000fe200078ec0ff */
[----:B------:R-:W-:-:S03]  /*06a0*/  IMAD.MOV.U32 R20, RZ, RZ, RZ ;  /* 0x000000ffff147224 */ /* 0x000fc600078e00ff */
[CC--:B------:R-:W-:Y:S02]  /*06b0*/  VIADDMNMX R2, R24.reuse, -R3.reuse, 0xb9600000, !PT ;  /* 0xb960000018027446 */ /* 0x0c0fe40007800903 */
[----:B------:R-:W-:Y:S02]  /*06c0*/  ISETP.GE.U32.AND P0, PT, R24, R3, PT ;  /* 0x000000031800720c */ /* 0x000fe40003f06070 */
[----:B------:R-:W-:Y:S02]  /*06d0*/  VIMNMX R2, PT, PT, R2, 0x46a00000, PT ;  /* 0x46a0000002027848 */ /* 0x000fe40003fe0100 */
[----:B------:R-:W-:-:S05]  /*06e0*/  SEL R25, R25, 0x63400000, !P0 ;  /* 0x6340000019197807 */ /* 0x000fca0004000000 */
[----:B------:R-:W-:-:S04]  /*06f0*/  IMAD.IADD R4, R2, 0x1, -R25 ;  /* 0x0000000102047824 */ /* 0x000fc800078e0a19 */
[----:B------:R-:W-:-:S06]  /*0700*/  VIADD R21, R4, 0x7fe00000 ;  /* 0x7fe0000004157836 */ /* 0x000fcc0000000000 */
[----:B------:R-:W-:-:S10]  /*0710*/  DMUL R2, R22, R20 ;  /* 0x0000001416027228 */ /* 0x000fd40000000000 */
[----:B------:R-:W-:-:S13]  /*0720*/  FSETP.GTU.AND P0, PT, |R3|, 1.469367938527859385e-39, PT ;  /* 0x001000000300780b */ /* 0x000fda0003f0c200 */
[----:B------:R-:W-:Y:S05]  /*0730*/  @P0 BRA `(.L_x_9) ;  /* 0x0000000000940947 */ /* 0x000fea0003800000 */
[----:B------:R-:W-:Y:S01]  /*0740*/  DFMA R8, R22, -R8, R18 ;  /* 0x800000081608722b */ /* 0x000fe20000000012 */
[----:B------:R-:W-:-:S09]  /*0750*/  IMAD.MOV.U32 R20, RZ, RZ, RZ ;  /* 0x000000ffff147224 */ /* 0x000fd200078e00ff */
[C---:B------:R-:W-:Y:S02]  /*0760*/  FSETP.NEU.AND P0, PT, R9.reuse, RZ, PT ;  /* 0x000000ff0900720b */ /* 0x040fe40003f0d000 */
[----:B------:R-:W-:-:S04]  /*0770*/  LOP3.LUT R5, R9, 0x80000000, R7, 0x48, !PT ;  /* 0x8000000009057812 */ /* 0x000fc800078e4807 */
[----:B------:R-:W-:-:S07]  /*0780*/  LOP3.LUT R21, R5, R21, RZ, 0xfc, !PT ;  /* 0x0000001505157212 */ /* 0x000fce00078efcff */
[----:B------:R-:W-:Y:S05]  /*0790*/  @!P0 BRA `(.L_x_9) ;  /* 0x00000000007c8947 */ /* 0x000fea0003800000 */
[----:B------:R-:W-:Y:S01]  /*07a0*/  IMAD.MOV R7, RZ, RZ, -R4 ;  /* 0x000000ffff077224 */ /* 0x000fe200078e0a04 */
[----:B------:R-:W-:Y:S01]  /*07b0*/  DMUL.RP R20, R22, R20 ;  /* 0x0000001416147228 */ /* 0x000fe20000008000 */
[----:B------:R-:W-:-:S06]  /*07c0*/  IMAD.MOV.U32 R6, RZ, RZ, RZ ;  /* 0x000000ffff067224 */ /* 0x000fcc00078e00ff */
[----:B------:R-:W-:-:S03]  /*07d0*/  DFMA R6, R2, -R6, R22 ;  /* 0x800000060206722b */ /* 0x000fc60000000016 */
[----:B------:R-:W-:-:S03]  /*07e0*/  LOP3.LUT R5, R21, R5, RZ, 0x3c, !PT ;  /* 0x0000000515057212 */ /* 0x000fc600078e3cff */
[----:B------:R-:W-:-:S04]  /*07f0*/  IADD3 R6, PT, PT, -R4, -0x43300000, RZ ;  /* 0xbcd0000004067810 */ /* 0x000fc80007ffe1ff */
[----:B------:R-:W-:-:S04]  /*0800*/  FSETP.NEU.AND P0, PT, |R7|, R6, PT ;  /* 0x000000060700720b */ /* 0x000fc80003f0d200 */
[----:B------:R-:W-:Y:S02]  /*0810*/  FSEL R2, R20, R2, !P0 ;  /* 0x0000000214027208 */ /* 0x000fe40004000000 */
[----:B------:R-:W-:Y:S01]  /*0820*/  FSEL R3, R5, R3, !P0 ;  /* 0x0000000305037208 */ /* 0x000fe20004000000 */
[----:B------:R-:W-:Y:S06]  /*0830*/  BRA `(.L_x_9) ;  /* 0x0000000000547947 */ /* 0x000fec0003800000 */
.L_x_8:
[----:B------:R-:W-:-:S14]  /*0840*/  DSETP.NAN.AND P0, PT, R4, R4, PT ;  /* 0x000000040400722a */ /* 0x000fdc0003f08000 */
[----:B------:R-:W-:Y:S05]  /*0850*/  @P0 BRA `(.L_x_10) ;  /* 0x0000000000440947 */ /* 0x000fea0003800000 */
[----:B------:R-:W-:-:S14]  /*0860*/  DSETP.NAN.AND P0, PT, R6, R6, PT ;  /* 0x000000060600722a */ /* 0x000fdc0003f08000 */
[----:B------:R-:W-:Y:S05]  /*0870*/  @P0 BRA `(.L_x_11) ;  /* 0x0000000000300947 */ /* 0x000fea0003800000 */
[----:B------:R-:W-:Y:S01]  /*0880*/  ISETP.NE.AND P0, PT, R20, R27, PT ;  /* 0x0000001b1400720c */ /* 0x000fe20003f05270 */
[----:B------:R-:W-:Y:S02]  /*0890*/  IMAD.MOV.U32 R2, RZ, RZ, 0x0 ;  /* 0x00000000ff027424 */ /* 0x000fe400078e00ff */
[----:B------:R-:W-:-:S10]  /*08a0*/  IMAD.MOV.U32 R3, RZ, RZ, -0x80000 ;  /* 0xfff80000ff037424 */ /* 0x000fd400078e00ff */
[----:B------:R-:W-:Y:S05]  /*08b0*/  @!P0 BRA `(.L_x_9) ;  /* 0x0000000000348947 */ /* 0x000fea0003800000 */
[----:B------:R-:W-:Y:S02]  /*08c0*/  ISETP.NE.AND P0, PT, R20, 0x7ff00000, PT ;  /* 0x7ff000001400780c */ /* 0x000fe40003f05270 */
[----:B------:R-:W-:Y:S02]  /*08d0*/  LOP3.LUT R3, R5, 0x80000000, R7, 0x48, !PT ;  /* 0x8000000005037812 */ /* 0x000fe400078e4807 */
[----:B------:R-:W-:-:S13]  /*08e0*/  ISETP.EQ.OR P0, PT, R27, RZ, !P0 ;  /* 0x000000ff1b00720c */ /* 0x000fda0004702670 */
[----:B------:R-:W-:Y:S01]  /*08f0*/  @P0 LOP3.LUT R4, R3, 0x7ff00000, RZ, 0xfc, !PT ;  /* 0x7ff0000003040812 */ /* 0x000fe200078efcff */
[----:B------:R-:W-:Y:S02]  /*0900*/  @!P0 IMAD.MOV.U32 R2, RZ, RZ, RZ ;  /* 0x000000ffff028224 */ /* 0x000fe400078e00ff */
[----:B------:R-:W-:Y:S02]  /*0910*/  @P0 IMAD.MOV.U32 R2, RZ, RZ, RZ ;  /* 0x000000ffff020224 */ /* 0x000fe400078e00ff */
[----:B------:R-:W-:Y:S01]  /*0920*/  @P0 IMAD.MOV.U32 R3, RZ, RZ, R4 ;  /* 0x000000ffff030224 */ /* 0x000fe200078e0004 */
[----:B------:R-:W-:Y:S06]  /*0930*/  BRA `(.L_x_9) ;  /* 0x0000000000147947 */ /* 0x000fec0003800000 */
.L_x_11:
[----:B------:R-:W-:Y:S01]  /*0940*/  LOP3.LUT R3, R7, 0x80000, RZ, 0xfc, !PT ;  /* 0x0008000007037812 */ /* 0x000fe200078efcff */
[----:B------:R-:W-:Y:S01]  /*0950*/  IMAD.MOV.U32 R2, RZ, RZ, R6 ;  /* 0x000000ffff027224 */ /* 0x000fe200078e0006 */
[----:B------:R-:W-:Y:S06]  /*0960*/  BRA `(.L_x_9) ;  /* 0x0000000000087947 */ /* 0x000fec0003800000 */
.L_x_10:
[----:B------:R-:W-:Y:S01]  /*0970*/  LOP3.LUT R3, R5, 0x80000, RZ, 0xfc, !PT ;  /* 0x0008000005037812 */ /* 0x000fe200078efcff */
[----:B------:R-:W-:-:S07]  /*0980*/  IMAD.MOV.U32 R2, RZ, RZ, R4 ;  /* 0x000000ffff027224 */ /* 0x000fce00078e0004 */
.L_x_9:
[----:B------:R-:W-:Y:S05]  /*0990*/  BSYNC.RECONVERGENT B2 ;  /* 0x0000000000027941 */ /* 0x000fea0003800200 */
.L_x_7:
[----:B------:R-:W-:Y:S02]  /*09a0*/  IMAD.MOV.U32 R4, RZ, RZ, R2 ;  /* 0x000000ffff047224 */ /* 0x000fe400078e0002 */
[----:B------:R-:W-:Y:S02]  /*09b0*/  IMAD.MOV.U32 R5, RZ, RZ, R3 ;  /* 0x000000ffff057224 */ /* 0x000fe400078e0003 */
[----:B------:R-:W-:Y:S02]  /*09c0*/  IMAD.MOV.U32 R2, RZ, RZ, R0 ;  /* 0x000000ffff027224 */ /* 0x000fe400078e0000 */
[----:B------:R-:W-:-:S04]  /*09d0*/  IMAD.MOV.U32 R3, RZ, RZ, 0x0 ;  /* 0x00000000ff037424 */ /* 0x000fc800078e00ff */
[----:B------:R-:W-:Y:S05]  /*09e0*/  RET.REL.NODEC R2 `(_Z10ODEKernal2PdS_iidddddd) ;  /* 0xfffffff402847950 */ /* 0x000fea0003c3ffff */
.L_x_12:
        /* <DEDUP_REMOVED lines=9> */
.L_x_20:


//--------------------- .text._Z10ODEKernal1PdS_iiddd --------------------------
	.section	.text._Z10ODEKernal1PdS_iiddd,"ax",@progbits
	.align	128
        .global         _Z10ODEKernal1PdS_iiddd
        .type           _Z10ODEKernal1PdS_iiddd,@function
        .size           _Z10ODEKernal1PdS_iiddd,(.L_x_23 - _Z10ODEKernal1PdS_iiddd)
        .other          _Z10ODEKernal1PdS_iiddd,@"STO_CUDA_ENTRY STV_DEFAULT"
_Z10ODEKernal1PdS_iiddd:
.text._Z10ODEKernal1PdS_iiddd:
        /* <DEDUP_REMOVED lines=17> */
[----:B------:R-:W-:Y:S01]  /*0110*/  IMAD R0, R0, R7, R7 ;  /* 0x0000000700007224 */ /* 0x000fe200078e0207 */
[----:B------:R-:W2:Y:S01]  /*0120*/  LDCU.64 UR6, c[0x0][0x398] ;  /* 0x00007300ff0677ac */ /* 0x000ea20008000a00 */
[----:B------:R-:W3:Y:S03]  /*0130*/  LDC.64 R12, c[0x0][0x388] ;  /* 0x0000e200ff0c7b82 */ /* 0x000ee60000000a00 */
[----:B------:R-:W-:Y:S01]  /*0140*/  IADD3 R7, PT, PT, R5, 0x1, R0 ;  /* 0x0000000105077810 */ /* 0x000fe20007ffe000 */
[----:B------:R-:W4:Y:S04]  /*0150*/  LDCU.128 UR8, c[0x0][0x3a0] ;  /* 0x00007400ff0877ac */ /* 0x000f280008000c00 */
[----:B0-----:R-:W-:-:S05]  /*0160*/  IMAD.WIDE R2, R7, 0x8, R2 ;  /* 0x0000000807027825 */ /* 0x001fca00078e0202 */
[----:B-1----:R-:W2:Y:S01]  /*0170*/  LDG.E.64 R4, desc[UR4][R2.64] ;  /* 0x0000000402047981 */ /* 0x002ea2000c1e1b00 */
[----:B---3--:R-:W-:-:S06]  /*0180*/  IMAD.WIDE R12, R7, 0x8, R12 ;  /* 0x00000008070c7825 */ /* 0x008fcc00078e020c */
[----:B------:R-:W3:Y:S01]  /*0190*/  LDG.E.64 R12, desc[UR4][R12.64] ;  /* 0x000000040c0c7981 */ /* 0x000ee2000c1e1b00 */
[C---:B--2---:R-:W-:Y:S02]  /*01a0*/  DMUL R6, R4.reuse, UR6 ;  /* 0x0000000604067c28 */ /* 0x044fe40008000000 */
[C---:B----4-:R-:W-:Y:S02]  /*01b0*/  DADD R8, R4.reuse, -UR10 ;  /* 0x8000000a04087e29 */ /* 0x050fe40008000000 */
[----:B------:R-:W-:-:S06]  /*01c0*/  DADD R10, R4, -1 ;  /* 0xbff00000040a7429 */ /* 0x000fcc0000000000 */
[----:B------:R-:W-:-:S08]  /*01d0*/  DMUL R6, R6, R8 ;  /* 0x0000000806067228 */ /* 0x000fd00000000000 */
[----:B------:R-:W-:-:S08]  /*01e0*/  DMUL R6, R6, R10 ;  /* 0x0000000a06067228 */ /* 0x000fd00000000000 */
[----:B---3--:R-:W-:-:S08]  /*01f0*/  DFMA R6, R4, R12, R6 ;  /* 0x0000000c0406722b */ /* 0x008fd00000000006 */
[----:B------:R-:W-:-:S07]  /*0200*/  DFMA R6, -R6, UR8, R4 ;  /* 0x0000000806067c2b */ /* 0x000fce0008000104 */
[----:B------:R0:W-:Y:S04]  /*0210*/  STG.E.64 desc[UR4][R2.64], R6 ;  /* 0x0000000602007986 */ /* 0x0001e8000c101b04 */
.L_x_14:
[----:B------:R-:W-:Y:S05]  /*0220*/  BSYNC.RECONVERGENT B0 ;  /* 0x0000000000007941 */ /* 0x000fea0003800200 */
.L_x_13:
[----:B------:R-:W-:Y:S06]  /*0230*/  BAR.SYNC.DEFER_BLOCKING 0x0 ;  /* 0x0000000000007b1d */ /* 0x000fec0000010000 */
[----:B------:R-:W-:Y:S05]  /*0240*/  EXIT ;  /* 0x000000000000794d */ /* 0x000fea0003800000 */
.L_x_15:
        /* <DEDUP_REMOVED lines=11> */
.L_x_23:


//--------------------- .text._Z9PDEKernalPdS_iid --------------------------
	.section	.text._Z9PDEKernalPdS_iid,"ax",@progbits
	.align	128
        .global         _Z9PDEKernalPdS_iid
        .type           _Z9PDEKernalPdS_iid,@function
        .size           _Z9PDEKernalPdS_iid,(.L_x_24 - _Z9PDEKernalPdS_iid)
        .other          _Z9PDEKernalPdS_iid,@"STO_CUDA_ENTRY STV_DEFAULT"
_Z9PDEKernalPdS_iid:
.text._Z9PDEKernalPdS_iid:
        /* <DEDUP_REMOVED lines=18> */
[C---:B------:R-:W-:Y:S01]  /*0120*/  IADD3 R15, PT, PT, R3.reuse, 0x1, RZ ;  /* 0x00000001030f7810 */ /* 0x040fe20007ffe0ff */
[----:B------:R-:W2:Y:S03]  /*0130*/  LDCU.64 UR6, c[0x0][0x398] ;  /* 0x00007300ff0677ac */ /* 0x000ea60008000a00 */
[----:B------:R-:W-:-:S02]  /*0140*/  IADD3 R0, PT, PT, R3, R2, RZ ;  /* 0x0000000203007210 */ /* 0x000fc40007ffe0ff */
[----:B------:R-:W-:-:S03]  /*0150*/  IADD3 R12, PT, PT, R13, R2, RZ ;  /* 0x000000020d0c7210 */ /* 0x000fc60007ffe0ff */
[----:B0-----:R-:W-:-:S05]  /*0160*/  IMAD.WIDE R10, R0, 0x8, R8 ;  /* 0x00000008000a7825 */ /* 0x001fca00078e0208 */
[----:B-1----:R-:W3:Y:S04]  /*0170*/  LDG.E.64 R6, desc[UR4][R10.64+0x10] ;  /* 0x000010040a067981 */ /* 0x002ee8000c1e1b00 */
[----:B------:R-:W3:Y:S01]  /*0180*/  LDG.E.64 R4, desc[UR4][R10.64] ;  /* 0x000000040a047981 */ /* 0x000ee2000c1e1b00 */
[----:B------:R-:W-:Y:S01]  /*0190*/  IADD3 R17, PT, PT, R12, R15, RZ ;  /* 0x0000000f0c117210 */ /* 0x000fe20007ffe0ff */
[----:B------:R-:W-:Y:S02]  /*01a0*/  IMAD R14, R13, -0x2, R12 ;  /* 0xfffffffe0d0e7824 */ /* 0x000fe400078e020c */
[----:B------:R-:W4:Y:S02]  /*01b0*/  LDG.E.64 R2, desc[UR4][R10.64+0x8] ;  /* 0x000008040a027981 */ /* 0x000f24000c1e1b00 */
[----:B------:R-:W-:Y:S01]  /*01c0*/  IMAD.WIDE R12, R17, 0x8, R8 ;  /* 0x00000008110c7825 */ /* 0x000fe200078e0208 */
[----:B------:R-:W-:-:S05]  /*01d0*/  IADD3 R15, PT, PT, R15, R14, RZ ;  /* 0x0000000e0f0f7210 */ /* 0x000fca0007ffe0ff */
[----:B------:R-:W5:Y:S01]  /*01e0*/  LDG.E.64 R12, desc[UR4][R12.64] ;  /* 0x000000040c0c7981 */ /* 0x000f62000c1e1b00 */
[----:B------:R-:W-:-:S06]  /*01f0*/  IMAD.WIDE R8, R15, 0x8, R8 ;  /* 0x000000080f087825 */ /* 0x000fcc00078e0208 */
[----:B------:R-:W2:Y:S01]  /*0200*/  LDG.E.64 R8, desc[UR4][R8.64] ;  /* 0x0000000408087981 */ /* 0x000ea2000c1e1b00 */
[----:B---3--:R-:W-:Y:S01]  /*0210*/  DADD R4, R6, R4 ;  /* 0x0000000006047229 */ /* 0x008fe20000000004 */
[----:B------:R-:W0:Y:S07]  /*0220*/  LDC.64 R6, c[0x0][0x380] ;  /* 0x0000e000ff067b82 */ /* 0x000e2e0000000a00 */
[----:B----4-:R-:W-:-:S08]  /*0230*/  DFMA R4, R2, -4, R4 ;  /* 0xc01000000204782b */ /* 0x010fd00000000004 */
[----:B-----5:R-:W-:-:S08]  /*0240*/  DADD R4, R4, R12 ;  /* 0x0000000004047229 */ /* 0x020fd0000000000c */
[----:B--2---:R-:W-:-:S08]  /*0250*/  DADD R4, R4, R8 ;  /* 0x0000000004047229 */ /* 0x004fd00000000008 */
[----:B------:R-:W-:Y:S01]  /*0260*/  DFMA R4, R4, UR6, R2 ;  /* 0x0000000604047c2b */ /* 0x000fe20008000002 */
[----:B0-----:R-:W-:-:S06]  /*0270*/  IMAD.WIDE R2, R0, 0x8, R6 ;  /* 0x0000000800027825 */ /* 0x001fcc00078e0206 */
[----:B------:R0:W-:Y:S04]  /*0280*/  STG.E.64 desc[UR4][R2.64+0x8], R4 ;  /* 0x0000080402007986 */ /* 0x0001e8000c101b04 */
.L_x_17:
[----:B------:R-:W-:Y:S05]  /*0290*/  BSYNC.RECONVERGENT B0 ;  /* 0x0000000000007941 */ /* 0x000fea0003800200 */
.L_x_16:
[----:B------:R-:W-:Y:S06]  /*02a0*/  BAR.SYNC.DEFER_BLOCKING 0x0 ;  /* 0x0000000000007b1d */ /* 0x000fec0000010000 */
[----:B------:R-:W-:Y:S05]  /*02b0*/  EXIT ;  /* 0x000000000000794d */ /* 0x000fea0003800000 */
.L_x_18:
        /* <DEDUP_REMOVED lines=12> */
.L_x_24:


//--------------------- .text._Z14boundaryKernalPdii --------------------------
	.section	.text._Z14boundaryKernalPdii,"ax",@progbits
	.align	128
        .global         _Z14boundaryKernalPdii
        .type           _Z14boundaryKernalPdii,@function
        .size           _Z14boundaryKernalPdii,(.L_x_25 - _Z14boundaryKernalPdii)
        .other          _Z14boundaryKernalPdii,@"STO_CUDA_ENTRY STV_DEFAULT"
_Z14boundaryKernalPdii:
.text._Z14boundaryKernalPdii:
[----:B------:R-:W-:Y:S01]  /*0000*/  LDC R1, c[0x0][0x37c] ;  /* 0x0000df00ff017b82 */ /* 0x000fe20000000800 */
[----:B------:R-:W0:Y:S07]  /*0010*/  S2R R0, SR_TID.Y ;  /* 0x0000000000007919 */ /* 0x000e2e0000002200 */
[----:B------:R-:W0:Y:S01]  /*0020*/  S2UR UR4, SR_CTAID.Y ;  /* 0x00000000000479c3 */ /* 0x000e220000002600 */
[----:B------:R-:W1:Y:S07]  /*0030*/  S2R R4, SR_TID.X ;  /* 0x0000000000047919 */ /* 0x000e6e0000002100 */
[----:B------:R-:W0:Y:S08]  /*0040*/  LDC R7, c[0x0][0x364] ;  /* 0x0000d900ff077b82 */ /* 0x000e300000000800 */
[----:B------:R-:W1:Y:S08]  /*0050*/  S2UR UR5, SR_CTAID.X ;  /* 0x00000000000579c3 */ /* 0x000e700000002500 */
[----:B------:R-:W1:Y:S08]  /*0060*/  LDC R5, c[0x0][0x360] ;  /* 0x0000d800ff057b82 */ /* 0x000e700000000800 */
[----:B------:R-:W2:Y:S01]  /*0070*/  LDC.64 R2, c[0x0][0x388] ;  /* 0x0000e200ff027b82 */ /* 0x000ea20000000a00 */
[----:B0-----:R-:W-:-:S02]  /*0080*/  IMAD R7, R7, UR4, R0 ;  /* 0x0000000407077c24 */ /* 0x001fc4000f8e0200 */
[----:B-1----:R-:W-:Y:S01]  /*0090*/  IMAD R5, R5, UR5, R4 ;  /* 0x0000000505057c24 */ /* 0x002fe2000f8e0204 */
[----:B------:R-:W0:Y:S02]  /*00a0*/  LDCU.64 UR4, c[0x0][0x358] ;  /* 0x00006b00ff0477ac */ /* 0x000e240008000a00 */
[----:B--2---:R-:W-:Y:S01]  /*00b0*/  ISETP.GE.AND P1, PT, R7, R3, PT ;  /* 0x000000030700720c */ /* 0x004fe20003f26270 */
[----:B------:R-:W-:-:S03]  /*00c0*/  VIADD R0, R2, 0x2 ;  /* 0x0000000202007836 */ /* 0x000fc60000000000 */
[----:B------:R-:W-:-:S13]  /*00d0*/  ISETP.NE.OR P0, PT, R5, RZ, P1 ;  /* 0x000000ff0500720c */ /* 0x000fda0000f05670 */
[----:B------:R-:W1:Y:S01]  /*00e0*/  @!P0 LDC.64 R8, c[0x0][0x380] ;  /* 0x0000e000ff088b82 */ /* 0x000e620000000a00 */
[----:B------:R-:W-:-:S04]  /*00f0*/  @!P0 IMAD R11, R7, R0, R0 ;  /* 0x00000000070b8224 */ /* 0x000fc800078e0200 */
[----:B-1----:R-:W-:-:S05]  /*0100*/  @!P0 IMAD.WIDE R8, R11, 0x8, R8 ;  /* 0x000000080b088825 */ /* 0x002fca00078e0208 */
[----:B0-----:R-:W2:Y:S01]  /*0110*/  @!P0 LDG.E.64 R10, desc[UR4][R8.64+0x10] ;  /* 0x00001004080a8981 */ /* 0x001ea2000c1e1b00 */
[----:B------:R-:W-:-:S05]  /*0120*/  VIADD R4, R2, 0xffffffff ;  /* 0xffffffff02047836 */ /* 0x000fca0000000000 */
[----:B------:R-:W-:-:S13]  /*0130*/  ISETP.NE.OR P1, PT, R5, R4, P1 ;  /* 0x000000040500720c */ /* 0x000fda0000f25670 */
[----:B------:R-:W0:Y:S01]  /*0140*/  @!P1 LDC.64 R12, c[0x0][0x380] ;  /* 0x0000e000ff0c9b82 */ /* 0x000e220000000a00 */
[----:B------:R-:W-:-:S05]  /*0150*/  @!P1 IMAD R15, R7, R0, R0 ;  /* 0x00000000070f9224 */ /* 0x000fca00078e0200 */
[----:B------:R-:W-:-:S05]  /*0160*/  @!P1 IADD3 R15, PT, PT, R15, R2, RZ ;  /* 0x000000020f0f9210 */ /* 0x000fca0007ffe0ff */
[----:B0-----:R-:W-:Y:S01]  /*0170*/  @!P1 IMAD.WIDE R12, R15, 0x8, R12 ;  /* 0x000000080f0c9825 */ /* 0x001fe200078e020c */
[----:B--2---:R0:W-:Y:S04]  /*0180*/  @!P0 STG.E.64 desc[UR4][R8.64], R10 ;  /* 0x0000000a08008986 */ /* 0x0041e8000c101b04 */
[----:B------:R-:W2:Y:S01]  /*0190*/  @!P1 LDG.E.64 R14, desc[UR4][R12.64+-0x8] ;  /* 0xfffff8040c0e9981 */ /* 0x000ea2000c1e1b00 */
[----:B------:R-:W-:-:S04]  /*01a0*/  ISETP.GE.AND P0, PT, R5, R2, PT ;  /* 0x000000020500720c */ /* 0x000fc80003f06270 */
[----:B------:R-:W-:-:S13]  /*01b0*/  ISETP.NE.OR P0, PT, R7, RZ, P0 ;  /* 0x000000ff0700720c */ /* 0x000fda0000705670 */
[----:B------:R-:W1:Y:S01]  /*01c0*/  @!P0 LDC.64 R18, c[0x0][0x380] ;  /* 0x0000e000ff128b82 */ /* 0x000e620000000a00 */
[----:B------:R-:W-:Y:S02]  /*01d0*/  @!P0 LEA R4, R2, 0x4, 0x1 ;  /* 0x0000000402048811 */ /* 0x000fe400078e08ff */
[----:B------:R-:W-:Y:S02]  /*01e0*/  @!P0 SHF.R.S32.HI R17, RZ, 0x1f, R5 ;  /* 0x0000001fff118819 */ /* 0x000fe40000011405 */
[----:B------:R-:W-:-:S03]  /*01f0*/  @!P0 IADD3 R6, P2, PT, R5, R4, RZ ;  /* 0x0000000405068210 */ /* 0x000fc60007f5e0ff */
[----:B0-----:R-:W0:Y:S01]  /*0200*/  @!P0 LDC.64 R10, c[0x0][0x380] ;  /* 0x0000e000ff0a8b82 */ /* 0x001e220000000a00 */
[----:B------:R-:W-:Y:S02]  /*0210*/  @!P0 LEA.HI.X.SX32 R17, R4, R17, 0x1, P2 ;  /* 0x0000001104118211 */ /* 0x000fe400010f0eff */
[----:B-1----:R-:W-:-:S04]  /*0220*/  @!P0 LEA R16, P2, R6, R18, 0x3 ;  /* 0x0000001206108211 */ /* 0x002fc800078418ff */
[----:B------:R-:W-:Y:S01]  /*0230*/  @!P0 LEA.HI.X R17, R6, R19, R17, 0x3, P2 ;  /* 0x0000001306118211 */ /* 0x000fe200010f1c11 */
[----:B------:R-:W-:Y:S01]  /*0240*/  VIADD R4, R3, 0xffffffff ;  /* 0xffffffff03047836 */ /* 0x000fe20000000000 */
[----:B--2---:R-:W-:Y:S04]  /*0250*/  @!P1 STG.E.64 desc[UR4][R12.64+0x8], R14 ;  /* 0x0000080e0c009986 */ /* 0x004fe8000c101b04 */
[----:B------:R-:W2:Y:S01]  /*0260*/  @!P0 LDG.E.64 R8, desc[UR4][R16.64+0x8] ;  /* 0x0000080410088981 */ /* 0x000ea2000c1e1b00 */
[----:B------:R-:W-:-:S04]  /*0270*/  ISETP.NE.AND P1, PT, R7, R4, PT ;  /* 0x000000040700720c */ /* 0x000fc80003f25270 */
[----:B------:R-:W-:-:S13]  /*0280*/  ISETP.GE.OR P1, PT, R5, R2, P1 ;  /* 0x000000020500720c */ /* 0x000fda0000f26670 */
[----:B------:R-:W1:Y:S01]  /*0290*/  @!P1 LDC.64 R18, c[0x0][0x380] ;  /* 0x0000e000ff129b82 */ /* 0x000e620000000a00 */
[C---:B------:R-:W-:Y:S01]  /*02a0*/  @!P1 IADD3 R2, PT, PT, R5.reuse, 0x1, RZ ;  /* 0x0000000105029810 */ /* 0x040fe20007ffe0ff */
[----:B0-----:R-:W-:-:S04]  /*02b0*/  @!P0 IMAD.WIDE R4, R5, 0x8, R10 ;  /* 0x0000000805048825 */ /* 0x001fc800078e020a */
[----:B------:R-:W-:-:S04]  /*02c0*/  @!P1 IMAD R7, R7, R0, R2 ;  /* 0x0000000007079224 */ /* 0x000fc800078e0202 */
[----:B-1----:R-:W-:Y:S01]  /*02d0*/  @!P1 IMAD.WIDE R6, R7, 0x8, R18 ;  /* 0x0000000807069825 */ /* 0x002fe200078e0212 */
[----:B--2---:R-:W-:Y:S05]  /*02e0*/  @!P0 STG.E.64 desc[UR4][R4.64+0x8], R8 ;  /* 0x0000080804008986 */ /* 0x004fea000c101b04 */
[----:B------:R-:W2:Y:S01]  /*02f0*/  @!P1 LDG.E.64 R6, desc[UR4][R6.64] ;  /* 0x0000000406069981 */ /* 0x000ea2000c1e1b00 */
[----:B------:R-:W-:-:S04]  /*0300*/  @!P1 IMAD R3, R0, R3, R0 ;  /* 0x0000000300039224 */ /* 0x000fc800078e0200 */
[----:B------:R-:W-:-:S04]  /*0310*/  @!P1 IMAD.IADD R3, R2, 0x1, R3 ;  /* 0x0000000102039824 */ /* 0x000fc800078e0203 */
[----:B------:R-:W-:-:S05]  /*0320*/  @!P1 IMAD.WIDE R2, R3, 0x8, R18 ;  /* 0x0000000803029825 */ /* 0x000fca00078e0212 */
[----:B--2---:R-:W-:Y:S01]  /*0330*/  @!P1 STG.E.64 desc[UR4][R2.64], R6 ;  /* 0x0000000602009986 */ /* 0x004fe2000c101b04 */
[----:B------:R-:W-:Y:S06]  /*0340*/  BAR.SYNC.DEFER_BLOCKING 0x0 ;  /* 0x0000000000007b1d */ /* 0x000fec0000010000 */
[----:B------:R-:W-:Y:S05]  /*0350*/  EXIT ;  /* 0x000000000000794d */ /* 0x000fea0003800000 */
.L_x_19:
        /* <DEDUP_REMOVED lines=10> */
.L_x_25:


//--------------------- .nv.shared.reserved.0     --------------------------
	.section	.nv.shared.reserved.0,"aw",@nobits
	.weak		__nv_reservedSMEM_offset_0_alias
	.size		__nv_reservedSMEM_offset_0_alias, 0, 64
	.other		__nv_reservedSMEM_offset_0_alias,@"STO_CUDA_RESERVED_SHARED STV_DEFAULT"
__nv_reservedSMEM_offset_0_alias:
	.zero		0
	.zero		64


//--------------------- .nv.constant0._Z10swapKernalPdS_ii --------------------------
	.section	.nv.constant0._Z10swapKernalPdS_ii,"a",@progbits
	.sectionflags	@""
	.align	4
.nv.constant0._Z10swapKernalPdS_ii:
	.zero		920


//--------------------- .nv.constant0._Z10ODEKernal2PdS_iidddddd --------------------------
	.section	.nv.constant0._Z10ODEKernal2PdS_iidddddd,"a",@progbits
	.sectionflags	@""
	.align	4
.nv.constant0._Z10ODEKernal2PdS_iidddddd:
	.zero		968


//--------------------- .nv.constant0._Z10ODEKernal1PdS_iiddd --------------------------
	.section	.nv.constant0._Z10ODEKernal1PdS_iiddd,"a",@progbits
	.sectionflags	@""
	.align	4
.nv.constant0._Z10ODEKernal1PdS_iiddd:
	.zero		944


//--------------------- .nv.constant0._Z9PDEKernalPdS_iid --------------------------
	.section	.nv.constant0._Z9PDEKernalPdS_iid,"a",@progbits
	.sectionflags	@""
	.align	4
.nv.constant0._Z9PDEKernalPdS_iid:
	.zero		928


//--------------------- .nv.constant0._Z14boundaryKernalPdii --------------------------
	.section	.nv.constant0._Z14boundaryKernalPdii,"a",@progbits
	.sectionflags	@""
	.align	4
.nv.constant0._Z14boundaryKernalPdii:
	.zero		912


//--------------------- SYMBOLS --------------------------

	.type		.nv.reservedSmem.offset0,@object
	.size		.nv.reservedSmem.offset0,0x4
